//
// Generated by NVIDIA NVVM Compiler
//
// Compiler Build ID: CL-36424714
// Cuda compilation tools, release 13.0, V13.0.88
// Based on NVVM 20.0.0
//

.version 9.0
.target sm_100
.address_size 64

	// .globl	_Z22matmul_regblock_kernelPKfS0_Pfiii
// _ZZ22matmul_regblock_kernelPKfS0_PfiiiE2As has been demoted
// _ZZ22matmul_regblock_kernelPKfS0_PfiiiE2Bs has been demoted

.visible .entry _Z22matmul_regblock_kernelPKfS0_Pfiii(
	.param .u64 .ptr .align 1 _Z22matmul_regblock_kernelPKfS0_Pfiii_param_0,
	.param .u64 .ptr .align 1 _Z22matmul_regblock_kernelPKfS0_Pfiii_param_1,
	.param .u64 .ptr .align 1 _Z22matmul_regblock_kernelPKfS0_Pfiii_param_2,
	.param .u32 _Z22matmul_regblock_kernelPKfS0_Pfiii_param_3,
	.param .u32 _Z22matmul_regblock_kernelPKfS0_Pfiii_param_4,
	.param .u32 _Z22matmul_regblock_kernelPKfS0_Pfiii_param_5
)
{
	.reg .pred 	%p<189>;
	.reg .b32 	%r<72>;
	.reg .b32 	%f<843>;
	.reg .b64 	%rd<73>;
	// demoted variable
	.shared .align 4 .b8 _ZZ22matmul_regblock_kernelPKfS0_PfiiiE2As[4096];
	// demoted variable
	.shared .align 4 .b8 _ZZ22matmul_regblock_kernelPKfS0_PfiiiE2Bs[4096];
	ld.param.u64 	%rd14, [_Z22matmul_regblock_kernelPKfS0_Pfiii_param_0];
	ld.param.u64 	%rd15, [_Z22matmul_regblock_kernelPKfS0_Pfiii_param_1];
	ld.param.u32 	%r23, [_Z22matmul_regblock_kernelPKfS0_Pfiii_param_3];
	ld.param.u32 	%r24, [_Z22matmul_regblock_kernelPKfS0_Pfiii_param_4];
	ld.param.u32 	%r25, [_Z22matmul_regblock_kernelPKfS0_Pfiii_param_5];
	mov.u32 	%r26, %ctaid.y;
	shl.b32 	%r27, %r26, 6;
	mov.u32 	%r28, %ctaid.x;
	shl.b32 	%r1, %r28, 6;
	mov.u32 	%r2, %tid.x;
	mov.u32 	%r3, %tid.y;
	shl.b32 	%r4, %r3, 2;
	shl.b32 	%r5, %r2, 2;
	add.s32 	%r6, %r27, %r4;
	add.s32 	%r7, %r1, %r5;
	setp.lt.s32 	%p5, %r24, 1;
	mov.f32 	%f699, 0f00000000;
	mov.f32 	%f700, %f699;
	mov.f32 	%f701, %f699;
	mov.f32 	%f702, %f699;
	mov.f32 	%f703, %f699;
	mov.f32 	%f704, %f699;
	mov.f32 	%f705, %f699;
	mov.f32 	%f706, %f699;
	mov.f32 	%f707, %f699;
	mov.f32 	%f708, %f699;
	mov.f32 	%f709, %f699;
	mov.f32 	%f710, %f699;
	mov.f32 	%f711, %f699;
	mov.f32 	%f712, %f699;
	mov.f32 	%f713, %f699;
	mov.f32 	%f714, %f699;
	@%p5 bra 	$L__BB0_291;
	add.s32 	%r29, %r24, 15;
	shr.u32 	%r30, %r29, 4;
	mov.u32 	%r32, _ZZ22matmul_regblock_kernelPKfS0_PfiiiE2As;
	setp.lt.u32 	%p6, %r3, 16;
	shl.b32 	%r33, %r3, 8;
	mov.u32 	%r34, _ZZ22matmul_regblock_kernelPKfS0_PfiiiE2Bs;
	cvt.s64.s32 	%rd17, %r25;
	or.b32  	%r35, %r3, %r2;
	and.b32  	%r8, %r35, 1008;
	shl.b32 	%r36, %r4, 6;
	add.s32 	%r11, %r32, %r36;
	add.s32 	%r9, %r11, %r5;
	add.s32 	%r38, %r6, 1;
	setp.lt.s32 	%p7, %r38, %r23;
	and.pred  	%p1, %p6, %p7;
	add.s32 	%r39, %r6, 2;
	setp.lt.s32 	%p8, %r39, %r23;
	and.pred  	%p2, %p6, %p8;
	add.s32 	%r40, %r6, 3;
	setp.lt.s32 	%p9, %r40, %r23;
	and.pred  	%p3, %p6, %p9;
	shl.b32 	%r41, %r5, 2;
	add.s32 	%r12, %r34, %r41;
	add.s32 	%r10, %r12, %r33;
	neg.s32 	%r71, %r30;
	cvt.u64.u32 	%rd18, %r3;
	mul.wide.u32 	%rd19, %r2, 4;
	mad.lo.s64 	%rd20, %rd17, %rd18, %rd19;
	cvt.s64.s32 	%rd21, %r1;
	add.s64 	%rd22, %rd20, %rd21;
	shl.b64 	%rd23, %rd22, 2;
	add.s64 	%rd1, %rd23, 8;
	cvta.to.global.u64 	%rd72, %rd15;
	cvta.to.global.u64 	%rd71, %rd14;
	mov.f32 	%f699, 0f00000000;
	mul.wide.u32 	%rd24, %r6, %r24;
	cvt.s64.s32 	%rd46, %r7;
	mad.lo.s64 	%rd47, %rd17, %rd18, %rd46;
	shl.b64 	%rd48, %rd47, 2;
	mov.u32 	%r69, %r3;
	mov.u32 	%r70, %r2;
$L__BB0_2:
	setp.ge.s32 	%p10, %r70, %r24;
	setp.gt.u32 	%p11, %r3, 15;
	setp.ge.s32 	%p12, %r6, %r23;
	or.pred  	%p13, %p12, %p10;
	or.pred  	%p14, %p13, %p11;
	@%p14 bra 	$L__BB0_4;
	cvt.u64.u32 	%rd25, %r2;
	add.s64 	%rd26, %rd24, %rd25;
	shl.b64 	%rd27, %rd26, 2;
	add.s64 	%rd28, %rd71, %rd27;
	ld.global.nc.f32 	%f547, [%rd28];
	st.shared.f32 	[%r9], %f547;
	bra.uni 	$L__BB0_6;
$L__BB0_4:
	setp.ne.s32 	%p15, %r8, 0;
	@%p15 bra 	$L__BB0_6;
	mov.b32 	%r43, 0;
	st.shared.u32 	[%r9], %r43;
$L__BB0_6:
	setp.lt.s32 	%p16, %r70, %r24;
	and.pred  	%p17, %p1, %p16;
	@%p17 bra 	$L__BB0_9;
	setp.ne.s32 	%p18, %r8, 0;
	@%p18 bra 	$L__BB0_10;
	mov.b32 	%r44, 0;
	st.shared.u32 	[%r9+64], %r44;
	bra.uni 	$L__BB0_10;
$L__BB0_9:
	add.s32 	%r45, %r6, 1;
	mul.wide.u32 	%rd29, %r45, %r24;
	shl.b64 	%rd30, %rd29, 2;
	add.s64 	%rd32, %rd30, %rd19;
	add.s64 	%rd33, %rd71, %rd32;
	ld.global.nc.f32 	%f548, [%rd33];
	st.shared.f32 	[%r9+64], %f548;
$L__BB0_10:
	and.pred  	%p20, %p2, %p16;
	@%p20 bra 	$L__BB0_13;
	setp.ne.s32 	%p21, %r8, 0;
	@%p21 bra 	$L__BB0_14;
	mov.b32 	%r46, 0;
	st.shared.u32 	[%r9+128], %r46;
	bra.uni 	$L__BB0_14;
$L__BB0_13:
	add.s32 	%r47, %r6, 2;
	mul.wide.u32 	%rd34, %r47, %r24;
	shl.b64 	%rd35, %rd34, 2;
	add.s64 	%rd37, %rd35, %rd19;
	add.s64 	%rd38, %rd71, %rd37;
	ld.global.nc.f32 	%f549, [%rd38];
	st.shared.f32 	[%r9+128], %f549;
$L__BB0_14:
	and.pred  	%p23, %p3, %p16;
	@%p23 bra 	$L__BB0_17;
	setp.ne.s32 	%p24, %r8, 0;
	@%p24 bra 	$L__BB0_18;
	mov.b32 	%r48, 0;
	st.shared.u32 	[%r9+192], %r48;
	bra.uni 	$L__BB0_18;
$L__BB0_17:
	add.s32 	%r49, %r6, 3;
	mul.wide.u32 	%rd39, %r49, %r24;
	shl.b64 	%rd40, %rd39, 2;
	add.s64 	%rd42, %rd40, %rd19;
	add.s64 	%rd43, %rd71, %rd42;
	ld.global.nc.f32 	%f550, [%rd43];
	st.shared.f32 	[%r9+192], %f550;
$L__BB0_18:
	setp.ge.s32 	%p25, %r7, %r25;
	setp.lt.u32 	%p26, %r3, 16;
	setp.lt.s32 	%p27, %r69, %r24;
	and.pred  	%p4, %p26, %p27;
	not.pred 	%p28, %p4;
	or.pred  	%p29, %p28, %p25;
	@%p29 bra 	$L__BB0_20;
	add.s64 	%rd49, %rd72, %rd48;
	ld.global.nc.f32 	%f551, [%rd49];
	st.shared.f32 	[%r10], %f551;
	bra.uni 	$L__BB0_22;
$L__BB0_20:
	setp.ne.s32 	%p30, %r8, 0;
	@%p30 bra 	$L__BB0_22;
	mov.b32 	%r50, 0;
	st.shared.u32 	[%r10], %r50;
$L__BB0_22:
	add.s32 	%r51, %r7, 1;
	setp.lt.s32 	%p31, %r51, %r25;
	and.pred  	%p32, %p4, %p31;
	@%p32 bra 	$L__BB0_25;
	setp.ne.s32 	%p33, %r8, 0;
	@%p33 bra 	$L__BB0_26;
	mov.b32 	%r52, 0;
	st.shared.u32 	[%r10+4], %r52;
	bra.uni 	$L__BB0_26;
$L__BB0_25:
	add.s64 	%rd50, %rd72, %rd1;
	ld.global.nc.f32 	%f552, [%rd50+-4];
	st.shared.f32 	[%r10+4], %f552;
$L__BB0_26:
	add.s32 	%r53, %r7, 2;
	setp.lt.s32 	%p34, %r53, %r25;
	and.pred  	%p35, %p4, %p34;
	@%p35 bra 	$L__BB0_29;
	setp.ne.s32 	%p36, %r8, 0;
	@%p36 bra 	$L__BB0_30;
	mov.b32 	%r54, 0;
	st.shared.u32 	[%r10+8], %r54;
	bra.uni 	$L__BB0_30;
$L__BB0_29:
	add.s64 	%rd51, %rd72, %rd1;
	ld.global.nc.f32 	%f553, [%rd51];
	st.shared.f32 	[%r10+8], %f553;
$L__BB0_30:
	add.s32 	%r55, %r7, 3;
	setp.lt.s32 	%p37, %r55, %r25;
	and.pred  	%p38, %p4, %p37;
	@%p38 bra 	$L__BB0_33;
	setp.ne.s32 	%p39, %r8, 0;
	@%p39 bra 	$L__BB0_34;
	mov.b32 	%r56, 0;
	st.shared.u32 	[%r10+12], %r56;
	bra.uni 	$L__BB0_34;
$L__BB0_33:
	add.s64 	%rd52, %rd72, %rd1;
	ld.global.nc.f32 	%f554, [%rd52+4];
	st.shared.f32 	[%r10+12], %f554;
$L__BB0_34:
	setp.gt.u32 	%p40, %r3, 15;
	bar.sync 	0;
	mov.f32 	%f715, 0f00000000;
	@%p40 bra 	$L__BB0_36;
	ld.shared.f32 	%f715, [%r11];
$L__BB0_36:
	mov.f32 	%f716, 0f00000000;
	@%p40 bra 	$L__BB0_38;
	ld.shared.f32 	%f716, [%r11+64];
$L__BB0_38:
	mov.f32 	%f717, 0f00000000;
	@%p40 bra 	$L__BB0_40;
	ld.shared.f32 	%f717, [%r11+128];
$L__BB0_40:
	mov.f32 	%f718, 0f00000000;
	@%p40 bra 	$L__BB0_42;
	ld.shared.f32 	%f718, [%r11+192];
$L__BB0_42:
	setp.gt.u32 	%p44, %r2, 15;
	mov.f32 	%f719, 0f00000000;
	@%p44 bra 	$L__BB0_44;
	ld.shared.f32 	%f719, [%r12];
$L__BB0_44:
	mov.f32 	%f720, 0f00000000;
	@%p44 bra 	$L__BB0_46;
	ld.shared.f32 	%f720, [%r12+4];
$L__BB0_46:
	mov.f32 	%f721, 0f00000000;
	@%p44 bra 	$L__BB0_48;
	ld.shared.f32 	%f721, [%r12+8];
$L__BB0_48:
	mov.f32 	%f722, 0f00000000;
	@%p44 bra 	$L__BB0_50;
	ld.shared.f32 	%f722, [%r12+12];
$L__BB0_50:
	fma.rn.f32 	%f49, %f715, %f719, %f714;
	fma.rn.f32 	%f50, %f715, %f720, %f713;
	fma.rn.f32 	%f51, %f715, %f721, %f712;
	fma.rn.f32 	%f52, %f715, %f722, %f711;
	fma.rn.f32 	%f53, %f716, %f719, %f710;
	fma.rn.f32 	%f54, %f716, %f720, %f709;
	fma.rn.f32 	%f55, %f716, %f721, %f708;
	fma.rn.f32 	%f56, %f716, %f722, %f707;
	fma.rn.f32 	%f57, %f717, %f719, %f706;
	fma.rn.f32 	%f58, %f717, %f720, %f705;
	fma.rn.f32 	%f59, %f717, %f721, %f704;
	fma.rn.f32 	%f60, %f717, %f722, %f703;
	fma.rn.f32 	%f61, %f718, %f719, %f702;
	fma.rn.f32 	%f62, %f718, %f720, %f701;
	fma.rn.f32 	%f63, %f718, %f721, %f700;
	fma.rn.f32 	%f64, %f718, %f722, %f699;
	mov.f32 	%f723, 0f00000000;
	@%p40 bra 	$L__BB0_52;
	ld.shared.f32 	%f723, [%r11+4];
$L__BB0_52:
	mov.f32 	%f724, 0f00000000;
	@%p40 bra 	$L__BB0_54;
	ld.shared.f32 	%f724, [%r11+68];
$L__BB0_54:
	mov.f32 	%f725, 0f00000000;
	@%p40 bra 	$L__BB0_56;
	ld.shared.f32 	%f725, [%r11+132];
$L__BB0_56:
	mov.f32 	%f726, 0f00000000;
	@%p40 bra 	$L__BB0_58;
	ld.shared.f32 	%f726, [%r11+196];
$L__BB0_58:
	mov.f32 	%f727, 0f00000000;
	@%p44 bra 	$L__BB0_60;
	ld.shared.f32 	%f727, [%r12+256];
$L__BB0_60:
	mov.f32 	%f728, 0f00000000;
	@%p44 bra 	$L__BB0_62;
	ld.shared.f32 	%f728, [%r12+260];
$L__BB0_62:
	mov.f32 	%f729, 0f00000000;
	@%p44 bra 	$L__BB0_64;
	ld.shared.f32 	%f729, [%r12+264];
$L__BB0_64:
	mov.f32 	%f730, 0f00000000;
	@%p44 bra 	$L__BB0_66;
	ld.shared.f32 	%f730, [%r12+268];
$L__BB0_66:
	fma.rn.f32 	%f81, %f723, %f727, %f49;
	fma.rn.f32 	%f82, %f723, %f728, %f50;
	fma.rn.f32 	%f83, %f723, %f729, %f51;
	fma.rn.f32 	%f84, %f723, %f730, %f52;
	fma.rn.f32 	%f85, %f724, %f727, %f53;
	fma.rn.f32 	%f86, %f724, %f728, %f54;
	fma.rn.f32 	%f87, %f724, %f729, %f55;
	fma.rn.f32 	%f88, %f724, %f730, %f56;
	fma.rn.f32 	%f89, %f725, %f727, %f57;
	fma.rn.f32 	%f90, %f725, %f728, %f58;
	fma.rn.f32 	%f91, %f725, %f729, %f59;
	fma.rn.f32 	%f92, %f725, %f730, %f60;
	fma.rn.f32 	%f93, %f726, %f727, %f61;
	fma.rn.f32 	%f94, %f726, %f728, %f62;
	fma.rn.f32 	%f95, %f726, %f729, %f63;
	fma.rn.f32 	%f96, %f726, %f730, %f64;
	mov.f32 	%f731, 0f00000000;
	@%p40 bra 	$L__BB0_68;
	ld.shared.f32 	%f731, [%r11+8];
$L__BB0_68:
	mov.f32 	%f732, 0f00000000;
	@%p40 bra 	$L__BB0_70;
	ld.shared.f32 	%f732, [%r11+72];
$L__BB0_70:
	mov.f32 	%f733, 0f00000000;
	@%p40 bra 	$L__BB0_72;
	ld.shared.f32 	%f733, [%r11+136];
$L__BB0_72:
	mov.f32 	%f734, 0f00000000;
	@%p40 bra 	$L__BB0_74;
	ld.shared.f32 	%f734, [%r11+200];
$L__BB0_74:
	mov.f32 	%f735, 0f00000000;
	@%p44 bra 	$L__BB0_76;
	ld.shared.f32 	%f735, [%r12+512];
$L__BB0_76:
	mov.f32 	%f736, 0f00000000;
	@%p44 bra 	$L__BB0_78;
	ld.shared.f32 	%f736, [%r12+516];
$L__BB0_78:
	mov.f32 	%f737, 0f00000000;
	@%p44 bra 	$L__BB0_80;
	ld.shared.f32 	%f737, [%r12+520];
$L__BB0_80:
	mov.f32 	%f738, 0f00000000;
	@%p44 bra 	$L__BB0_82;
	ld.shared.f32 	%f738, [%r12+524];
$L__BB0_82:
	fma.rn.f32 	%f113, %f731, %f735, %f81;
	fma.rn.f32 	%f114, %f731, %f736, %f82;
	fma.rn.f32 	%f115, %f731, %f737, %f83;
	fma.rn.f32 	%f116, %f731, %f738, %f84;
	fma.rn.f32 	%f117, %f732, %f735, %f85;
	fma.rn.f32 	%f118, %f732, %f736, %f86;
	fma.rn.f32 	%f119, %f732, %f737, %f87;
	fma.rn.f32 	%f120, %f732, %f738, %f88;
	fma.rn.f32 	%f121, %f733, %f735, %f89;
	fma.rn.f32 	%f122, %f733, %f736, %f90;
	fma.rn.f32 	%f123, %f733, %f737, %f91;
	fma.rn.f32 	%f124, %f733, %f738, %f92;
	fma.rn.f32 	%f125, %f734, %f735, %f93;
	fma.rn.f32 	%f126, %f734, %f736, %f94;
	fma.rn.f32 	%f127, %f734, %f737, %f95;
	fma.rn.f32 	%f128, %f734, %f738, %f96;
	mov.f32 	%f739, 0f00000000;
	@%p40 bra 	$L__BB0_84;
	ld.shared.f32 	%f739, [%r11+12];
$L__BB0_84:
	mov.f32 	%f740, 0f00000000;
	@%p40 bra 	$L__BB0_86;
	ld.shared.f32 	%f740, [%r11+76];
$L__BB0_86:
	mov.f32 	%f741, 0f00000000;
	@%p40 bra 	$L__BB0_88;
	ld.shared.f32 	%f741, [%r11+140];
$L__BB0_88:
	mov.f32 	%f742, 0f00000000;
	@%p40 bra 	$L__BB0_90;
	ld.shared.f32 	%f742, [%r11+204];
$L__BB0_90:
	mov.f32 	%f743, 0f00000000;
	@%p44 bra 	$L__BB0_92;
	ld.shared.f32 	%f743, [%r12+768];
$L__BB0_92:
	mov.f32 	%f744, 0f00000000;
	@%p44 bra 	$L__BB0_94;
	ld.shared.f32 	%f744, [%r12+772];
$L__BB0_94:
	mov.f32 	%f745, 0f00000000;
	@%p44 bra 	$L__BB0_96;
	ld.shared.f32 	%f745, [%r12+776];
$L__BB0_96:
	mov.f32 	%f746, 0f00000000;
	@%p44 bra 	$L__BB0_98;
	ld.shared.f32 	%f746, [%r12+780];
$L__BB0_98:
	fma.rn.f32 	%f145, %f739, %f743, %f113;
	fma.rn.f32 	%f146, %f739, %f744, %f114;
	fma.rn.f32 	%f147, %f739, %f745, %f115;
	fma.rn.f32 	%f148, %f739, %f746, %f116;
	fma.rn.f32 	%f149, %f740, %f743, %f117;
	fma.rn.f32 	%f150, %f740, %f744, %f118;
	fma.rn.f32 	%f151, %f740, %f745, %f119;
	fma.rn.f32 	%f152, %f740, %f746, %f120;
	fma.rn.f32 	%f153, %f741, %f743, %f121;
	fma.rn.f32 	%f154, %f741, %f744, %f122;
	fma.rn.f32 	%f155, %f741, %f745, %f123;
	fma.rn.f32 	%f156, %f741, %f746, %f124;
	fma.rn.f32 	%f157, %f742, %f743, %f125;
	fma.rn.f32 	%f158, %f742, %f744, %f126;
	fma.rn.f32 	%f159, %f742, %f745, %f127;
	fma.rn.f32 	%f160, %f742, %f746, %f128;
	mov.f32 	%f747, 0f00000000;
	@%p40 bra 	$L__BB0_100;
	ld.shared.f32 	%f747, [%r11+16];
$L__BB0_100:
	mov.f32 	%f748, 0f00000000;
	@%p40 bra 	$L__BB0_102;
	ld.shared.f32 	%f748, [%r11+80];
$L__BB0_102:
	mov.f32 	%f749, 0f00000000;
	@%p40 bra 	$L__BB0_104;
	ld.shared.f32 	%f749, [%r11+144];
$L__BB0_104:
	mov.f32 	%f750, 0f00000000;
	@%p40 bra 	$L__BB0_106;
	ld.shared.f32 	%f750, [%r11+208];
$L__BB0_106:
	mov.f32 	%f751, 0f00000000;
	@%p44 bra 	$L__BB0_108;
	ld.shared.f32 	%f751, [%r12+1024];
$L__BB0_108:
	mov.f32 	%f752, 0f00000000;
	@%p44 bra 	$L__BB0_110;
	ld.shared.f32 	%f752, [%r12+1028];
$L__BB0_110:
	mov.f32 	%f753, 0f00000000;
	@%p44 bra 	$L__BB0_112;
	ld.shared.f32 	%f753, [%r12+1032];
$L__BB0_112:
	mov.f32 	%f754, 0f00000000;
	@%p44 bra 	$L__BB0_114;
	ld.shared.f32 	%f754, [%r12+1036];
$L__BB0_114:
	fma.rn.f32 	%f177, %f747, %f751, %f145;
	fma.rn.f32 	%f178, %f747, %f752, %f146;
	fma.rn.f32 	%f179, %f747, %f753, %f147;
	fma.rn.f32 	%f180, %f747, %f754, %f148;
	fma.rn.f32 	%f181, %f748, %f751, %f149;
	fma.rn.f32 	%f182, %f748, %f752, %f150;
	fma.rn.f32 	%f183, %f748, %f753, %f151;
	fma.rn.f32 	%f184, %f748, %f754, %f152;
	fma.rn.f32 	%f185, %f749, %f751, %f153;
	fma.rn.f32 	%f186, %f749, %f752, %f154;
	fma.rn.f32 	%f187, %f749, %f753, %f155;
	fma.rn.f32 	%f188, %f749, %f754, %f156;
	fma.rn.f32 	%f189, %f750, %f751, %f157;
	fma.rn.f32 	%f190, %f750, %f752, %f158;
	fma.rn.f32 	%f191, %f750, %f753, %f159;
	fma.rn.f32 	%f192, %f750, %f754, %f160;
	mov.f32 	%f755, 0f00000000;
	@%p40 bra 	$L__BB0_116;
	ld.shared.f32 	%f755, [%r11+20];
$L__BB0_116:
	mov.f32 	%f756, 0f00000000;
	@%p40 bra 	$L__BB0_118;
	ld.shared.f32 	%f756, [%r11+84];
$L__BB0_118:
	mov.f32 	%f757, 0f00000000;
	@%p40 bra 	$L__BB0_120;
	ld.shared.f32 	%f757, [%r11+148];
$L__BB0_120:
	mov.f32 	%f758, 0f00000000;
	@%p40 bra 	$L__BB0_122;
	ld.shared.f32 	%f758, [%r11+212];
$L__BB0_122:
	mov.f32 	%f759, 0f00000000;
	@%p44 bra 	$L__BB0_124;
	ld.shared.f32 	%f759, [%r12+1280];
$L__BB0_124:
	mov.f32 	%f760, 0f00000000;
	@%p44 bra 	$L__BB0_126;
	ld.shared.f32 	%f760, [%r12+1284];
$L__BB0_126:
	mov.f32 	%f761, 0f00000000;
	@%p44 bra 	$L__BB0_128;
	ld.shared.f32 	%f761, [%r12+1288];
$L__BB0_128:
	mov.f32 	%f762, 0f00000000;
	@%p44 bra 	$L__BB0_130;
	ld.shared.f32 	%f762, [%r12+1292];
$L__BB0_130:
	fma.rn.f32 	%f209, %f755, %f759, %f177;
	fma.rn.f32 	%f210, %f755, %f760, %f178;
	fma.rn.f32 	%f211, %f755, %f761, %f179;
	fma.rn.f32 	%f212, %f755, %f762, %f180;
	fma.rn.f32 	%f213, %f756, %f759, %f181;
	fma.rn.f32 	%f214, %f756, %f760, %f182;
	fma.rn.f32 	%f215, %f756, %f761, %f183;
	fma.rn.f32 	%f216, %f756, %f762, %f184;
	fma.rn.f32 	%f217, %f757, %f759, %f185;
	fma.rn.f32 	%f218, %f757, %f760, %f186;
	fma.rn.f32 	%f219, %f757, %f761, %f187;
	fma.rn.f32 	%f220, %f757, %f762, %f188;
	fma.rn.f32 	%f221, %f758, %f759, %f189;
	fma.rn.f32 	%f222, %f758, %f760, %f190;
	fma.rn.f32 	%f223, %f758, %f761, %f191;
	fma.rn.f32 	%f224, %f758, %f762, %f192;
	mov.f32 	%f763, 0f00000000;
	@%p40 bra 	$L__BB0_132;
	ld.shared.f32 	%f763, [%r11+24];
$L__BB0_132:
	mov.f32 	%f764, 0f00000000;
	@%p40 bra 	$L__BB0_134;
	ld.shared.f32 	%f764, [%r11+88];
$L__BB0_134:
	mov.f32 	%f765, 0f00000000;
	@%p40 bra 	$L__BB0_136;
	ld.shared.f32 	%f765, [%r11+152];
$L__BB0_136:
	mov.f32 	%f766, 0f00000000;
	@%p40 bra 	$L__BB0_138;
	ld.shared.f32 	%f766, [%r11+216];
$L__BB0_138:
	mov.f32 	%f767, 0f00000000;
	@%p44 bra 	$L__BB0_140;
	ld.shared.f32 	%f767, [%r12+1536];
$L__BB0_140:
	mov.f32 	%f768, 0f00000000;
	@%p44 bra 	$L__BB0_142;
	ld.shared.f32 	%f768, [%r12+1540];
$L__BB0_142:
	mov.f32 	%f769, 0f00000000;
	@%p44 bra 	$L__BB0_144;
	ld.shared.f32 	%f769, [%r12+1544];
$L__BB0_144:
	mov.f32 	%f770, 0f00000000;
	@%p44 bra 	$L__BB0_146;
	ld.shared.f32 	%f770, [%r12+1548];
$L__BB0_146:
	fma.rn.f32 	%f241, %f763, %f767, %f209;
	fma.rn.f32 	%f242, %f763, %f768, %f210;
	fma.rn.f32 	%f243, %f763, %f769, %f211;
	fma.rn.f32 	%f244, %f763, %f770, %f212;
	fma.rn.f32 	%f245, %f764, %f767, %f213;
	fma.rn.f32 	%f246, %f764, %f768, %f214;
	fma.rn.f32 	%f247, %f764, %f769, %f215;
	fma.rn.f32 	%f248, %f764, %f770, %f216;
	fma.rn.f32 	%f249, %f765, %f767, %f217;
	fma.rn.f32 	%f250, %f765, %f768, %f218;
	fma.rn.f32 	%f251, %f765, %f769, %f219;
	fma.rn.f32 	%f252, %f765, %f770, %f220;
	fma.rn.f32 	%f253, %f766, %f767, %f221;
	fma.rn.f32 	%f254, %f766, %f768, %f222;
	fma.rn.f32 	%f255, %f766, %f769, %f223;
	fma.rn.f32 	%f256, %f766, %f770, %f224;
	mov.f32 	%f771, 0f00000000;
	@%p40 bra 	$L__BB0_148;
	ld.shared.f32 	%f771, [%r11+28];
$L__BB0_148:
	mov.f32 	%f772, 0f00000000;
	@%p40 bra 	$L__BB0_150;
	ld.shared.f32 	%f772, [%r11+92];
$L__BB0_150:
	mov.f32 	%f773, 0f00000000;
	@%p40 bra 	$L__BB0_152;
	ld.shared.f32 	%f773, [%r11+156];
$L__BB0_152:
	mov.f32 	%f774, 0f00000000;
	@%p40 bra 	$L__BB0_154;
	ld.shared.f32 	%f774, [%r11+220];
$L__BB0_154:
	mov.f32 	%f775, 0f00000000;
	@%p44 bra 	$L__BB0_156;
	ld.shared.f32 	%f775, [%r12+1792];
$L__BB0_156:
	mov.f32 	%f776, 0f00000000;
	@%p44 bra 	$L__BB0_158;
	ld.shared.f32 	%f776, [%r12+1796];
$L__BB0_158:
	mov.f32 	%f777, 0f00000000;
	@%p44 bra 	$L__BB0_160;
	ld.shared.f32 	%f777, [%r12+1800];
$L__BB0_160:
	mov.f32 	%f778, 0f00000000;
	@%p44 bra 	$L__BB0_162;
	ld.shared.f32 	%f778, [%r12+1804];
$L__BB0_162:
	fma.rn.f32 	%f273, %f771, %f775, %f241;
	fma.rn.f32 	%f274, %f771, %f776, %f242;
	fma.rn.f32 	%f275, %f771, %f777, %f243;
	fma.rn.f32 	%f276, %f771, %f778, %f244;
	fma.rn.f32 	%f277, %f772, %f775, %f245;
	fma.rn.f32 	%f278, %f772, %f776, %f246;
	fma.rn.f32 	%f279, %f772, %f777, %f247;
	fma.rn.f32 	%f280, %f772, %f778, %f248;
	fma.rn.f32 	%f281, %f773, %f775, %f249;
	fma.rn.f32 	%f282, %f773, %f776, %f250;
	fma.rn.f32 	%f283, %f773, %f777, %f251;
	fma.rn.f32 	%f284, %f773, %f778, %f252;
	fma.rn.f32 	%f285, %f774, %f775, %f253;
	fma.rn.f32 	%f286, %f774, %f776, %f254;
	fma.rn.f32 	%f287, %f774, %f777, %f255;
	fma.rn.f32 	%f288, %f774, %f778, %f256;
	mov.f32 	%f779, 0f00000000;
	@%p40 bra 	$L__BB0_164;
	ld.shared.f32 	%f779, [%r11+32];
$L__BB0_164:
	mov.f32 	%f780, 0f00000000;
	@%p40 bra 	$L__BB0_166;
	ld.shared.f32 	%f780, [%r11+96];
$L__BB0_166:
	mov.f32 	%f781, 0f00000000;
	@%p40 bra 	$L__BB0_168;
	ld.shared.f32 	%f781, [%r11+160];
$L__BB0_168:
	mov.f32 	%f782, 0f00000000;
	@%p40 bra 	$L__BB0_170;
	ld.shared.f32 	%f782, [%r11+224];
$L__BB0_170:
	mov.f32 	%f783, 0f00000000;
	@%p44 bra 	$L__BB0_172;
	ld.shared.f32 	%f783, [%r12+2048];
$L__BB0_172:
	mov.f32 	%f784, 0f00000000;
	@%p44 bra 	$L__BB0_174;
	ld.shared.f32 	%f784, [%r12+2052];
$L__BB0_174:
	mov.f32 	%f785, 0f00000000;
	@%p44 bra 	$L__BB0_176;
	ld.shared.f32 	%f785, [%r12+2056];
$L__BB0_176:
	mov.f32 	%f786, 0f00000000;
	@%p44 bra 	$L__BB0_178;
	ld.shared.f32 	%f786, [%r12+2060];
$L__BB0_178:
	fma.rn.f32 	%f305, %f779, %f783, %f273;
	fma.rn.f32 	%f306, %f779, %f784, %f274;
	fma.rn.f32 	%f307, %f779, %f785, %f275;
	fma.rn.f32 	%f308, %f779, %f786, %f276;
	fma.rn.f32 	%f309, %f780, %f783, %f277;
	fma.rn.f32 	%f310, %f780, %f784, %f278;
	fma.rn.f32 	%f311, %f780, %f785, %f279;
	fma.rn.f32 	%f312, %f780, %f786, %f280;
	fma.rn.f32 	%f313, %f781, %f783, %f281;
	fma.rn.f32 	%f314, %f781, %f784, %f282;
	fma.rn.f32 	%f315, %f781, %f785, %f283;
	fma.rn.f32 	%f316, %f781, %f786, %f284;
	fma.rn.f32 	%f317, %f782, %f783, %f285;
	fma.rn.f32 	%f318, %f782, %f784, %f286;
	fma.rn.f32 	%f319, %f782, %f785, %f287;
	fma.rn.f32 	%f320, %f782, %f786, %f288;
	mov.f32 	%f787, 0f00000000;
	@%p40 bra 	$L__BB0_180;
	ld.shared.f32 	%f787, [%r11+36];
$L__BB0_180:
	mov.f32 	%f788, 0f00000000;
	@%p40 bra 	$L__BB0_182;
	ld.shared.f32 	%f788, [%r11+100];
$L__BB0_182:
	mov.f32 	%f789, 0f00000000;
	@%p40 bra 	$L__BB0_184;
	ld.shared.f32 	%f789, [%r11+164];
$L__BB0_184:
	mov.f32 	%f790, 0f00000000;
	@%p40 bra 	$L__BB0_186;
	ld.shared.f32 	%f790, [%r11+228];
$L__BB0_186:
	mov.f32 	%f791, 0f00000000;
	@%p44 bra 	$L__BB0_188;
	ld.shared.f32 	%f791, [%r12+2304];
$L__BB0_188:
	mov.f32 	%f792, 0f00000000;
	@%p44 bra 	$L__BB0_190;
	ld.shared.f32 	%f792, [%r12+2308];
$L__BB0_190:
	mov.f32 	%f793, 0f00000000;
	@%p44 bra 	$L__BB0_192;
	ld.shared.f32 	%f793, [%r12+2312];
$L__BB0_192:
	mov.f32 	%f794, 0f00000000;
	@%p44 bra 	$L__BB0_194;
	ld.shared.f32 	%f794, [%r12+2316];
$L__BB0_194:
	fma.rn.f32 	%f337, %f787, %f791, %f305;
	fma.rn.f32 	%f338, %f787, %f792, %f306;
	fma.rn.f32 	%f339, %f787, %f793, %f307;
	fma.rn.f32 	%f340, %f787, %f794, %f308;
	fma.rn.f32 	%f341, %f788, %f791, %f309;
	fma.rn.f32 	%f342, %f788, %f792, %f310;
	fma.rn.f32 	%f343, %f788, %f793, %f311;
	fma.rn.f32 	%f344, %f788, %f794, %f312;
	fma.rn.f32 	%f345, %f789, %f791, %f313;
	fma.rn.f32 	%f346, %f789, %f792, %f314;
	fma.rn.f32 	%f347, %f789, %f793, %f315;
	fma.rn.f32 	%f348, %f789, %f794, %f316;
	fma.rn.f32 	%f349, %f790, %f791, %f317;
	fma.rn.f32 	%f350, %f790, %f792, %f318;
	fma.rn.f32 	%f351, %f790, %f793, %f319;
	fma.rn.f32 	%f352, %f790, %f794, %f320;
	mov.f32 	%f795, 0f00000000;
	@%p40 bra 	$L__BB0_196;
	ld.shared.f32 	%f795, [%r11+40];
$L__BB0_196:
	mov.f32 	%f796, 0f00000000;
	@%p40 bra 	$L__BB0_198;
	ld.shared.f32 	%f796, [%r11+104];
$L__BB0_198:
	mov.f32 	%f797, 0f00000000;
	@%p40 bra 	$L__BB0_200;
	ld.shared.f32 	%f797, [%r11+168];
$L__BB0_200:
	mov.f32 	%f798, 0f00000000;
	@%p40 bra 	$L__BB0_202;
	ld.shared.f32 	%f798, [%r11+232];
$L__BB0_202:
	mov.f32 	%f799, 0f00000000;
	@%p44 bra 	$L__BB0_204;
	ld.shared.f32 	%f799, [%r12+2560];
$L__BB0_204:
	mov.f32 	%f800, 0f00000000;
	@%p44 bra 	$L__BB0_206;
	ld.shared.f32 	%f800, [%r12+2564];
$L__BB0_206:
	mov.f32 	%f801, 0f00000000;
	@%p44 bra 	$L__BB0_208;
	ld.shared.f32 	%f801, [%r12+2568];
$L__BB0_208:
	mov.f32 	%f802, 0f00000000;
	@%p44 bra 	$L__BB0_210;
	ld.shared.f32 	%f802, [%r12+2572];
$L__BB0_210:
	fma.rn.f32 	%f369, %f795, %f799, %f337;
	fma.rn.f32 	%f370, %f795, %f800, %f338;
	fma.rn.f32 	%f371, %f795, %f801, %f339;
	fma.rn.f32 	%f372, %f795, %f802, %f340;
	fma.rn.f32 	%f373, %f796, %f799, %f341;
	fma.rn.f32 	%f374, %f796, %f800, %f342;
	fma.rn.f32 	%f375, %f796, %f801, %f343;
	fma.rn.f32 	%f376, %f796, %f802, %f344;
	fma.rn.f32 	%f377, %f797, %f799, %f345;
	fma.rn.f32 	%f378, %f797, %f800, %f346;
	fma.rn.f32 	%f379, %f797, %f801, %f347;
	fma.rn.f32 	%f380, %f797, %f802, %f348;
	fma.rn.f32 	%f381, %f798, %f799, %f349;
	fma.rn.f32 	%f382, %f798, %f800, %f350;
	fma.rn.f32 	%f383, %f798, %f801, %f351;
	fma.rn.f32 	%f384, %f798, %f802, %f352;
	mov.f32 	%f803, 0f00000000;
	@%p40 bra 	$L__BB0_212;
	ld.shared.f32 	%f803, [%r11+44];
$L__BB0_212:
	mov.f32 	%f804, 0f00000000;
	@%p40 bra 	$L__BB0_214;
	ld.shared.f32 	%f804, [%r11+108];
$L__BB0_214:
	mov.f32 	%f805, 0f00000000;
	@%p40 bra 	$L__BB0_216;
	ld.shared.f32 	%f805, [%r11+172];
$L__BB0_216:
	mov.f32 	%f806, 0f00000000;
	@%p40 bra 	$L__BB0_218;
	ld.shared.f32 	%f806, [%r11+236];
$L__BB0_218:
	mov.f32 	%f807, 0f00000000;
	@%p44 bra 	$L__BB0_220;
	ld.shared.f32 	%f807, [%r12+2816];
$L__BB0_220:
	mov.f32 	%f808, 0f00000000;
	@%p44 bra 	$L__BB0_222;
	ld.shared.f32 	%f808, [%r12+2820];
$L__BB0_222:
	mov.f32 	%f809, 0f00000000;
	@%p44 bra 	$L__BB0_224;
	ld.shared.f32 	%f809, [%r12+2824];
$L__BB0_224:
	mov.f32 	%f810, 0f00000000;
	@%p44 bra 	$L__BB0_226;
	ld.shared.f32 	%f810, [%r12+2828];
$L__BB0_226:
	fma.rn.f32 	%f401, %f803, %f807, %f369;
	fma.rn.f32 	%f402, %f803, %f808, %f370;
	fma.rn.f32 	%f403, %f803, %f809, %f371;
	fma.rn.f32 	%f404, %f803, %f810, %f372;
	fma.rn.f32 	%f405, %f804, %f807, %f373;
	fma.rn.f32 	%f406, %f804, %f808, %f374;
	fma.rn.f32 	%f407, %f804, %f809, %f375;
	fma.rn.f32 	%f408, %f804, %f810, %f376;
	fma.rn.f32 	%f409, %f805, %f807, %f377;
	fma.rn.f32 	%f410, %f805, %f808, %f378;
	fma.rn.f32 	%f411, %f805, %f809, %f379;
	fma.rn.f32 	%f412, %f805, %f810, %f380;
	fma.rn.f32 	%f413, %f806, %f807, %f381;
	fma.rn.f32 	%f414, %f806, %f808, %f382;
	fma.rn.f32 	%f415, %f806, %f809, %f383;
	fma.rn.f32 	%f416, %f806, %f810, %f384;
	mov.f32 	%f811, 0f00000000;
	@%p40 bra 	$L__BB0_228;
	ld.shared.f32 	%f811, [%r11+48];
$L__BB0_228:
	mov.f32 	%f812, 0f00000000;
	@%p40 bra 	$L__BB0_230;
	ld.shared.f32 	%f812, [%r11+112];
$L__BB0_230:
	mov.f32 	%f813, 0f00000000;
	@%p40 bra 	$L__BB0_232;
	ld.shared.f32 	%f813, [%r11+176];
$L__BB0_232:
	mov.f32 	%f814, 0f00000000;
	@%p40 bra 	$L__BB0_234;
	ld.shared.f32 	%f814, [%r11+240];
$L__BB0_234:
	mov.f32 	%f815, 0f00000000;
	@%p44 bra 	$L__BB0_236;
	ld.shared.f32 	%f815, [%r12+3072];
$L__BB0_236:
	mov.f32 	%f816, 0f00000000;
	@%p44 bra 	$L__BB0_238;
	ld.shared.f32 	%f816, [%r12+3076];
$L__BB0_238:
	mov.f32 	%f817, 0f00000000;
	@%p44 bra 	$L__BB0_240;
	ld.shared.f32 	%f817, [%r12+3080];
$L__BB0_240:
	mov.f32 	%f818, 0f00000000;
	@%p44 bra 	$L__BB0_242;
	ld.shared.f32 	%f818, [%r12+3084];
$L__BB0_242:
	fma.rn.f32 	%f433, %f811, %f815, %f401;
	fma.rn.f32 	%f434, %f811, %f816, %f402;
	fma.rn.f32 	%f435, %f811, %f817, %f403;
	fma.rn.f32 	%f436, %f811, %f818, %f404;
	fma.rn.f32 	%f437, %f812, %f815, %f405;
	fma.rn.f32 	%f438, %f812, %f816, %f406;
	fma.rn.f32 	%f439, %f812, %f817, %f407;
	fma.rn.f32 	%f440, %f812, %f818, %f408;
	fma.rn.f32 	%f441, %f813, %f815, %f409;
	fma.rn.f32 	%f442, %f813, %f816, %f410;
	fma.rn.f32 	%f443, %f813, %f817, %f411;
	fma.rn.f32 	%f444, %f813, %f818, %f412;
	fma.rn.f32 	%f445, %f814, %f815, %f413;
	fma.rn.f32 	%f446, %f814, %f816, %f414;
	fma.rn.f32 	%f447, %f814, %f817, %f415;
	fma.rn.f32 	%f448, %f814, %f818, %f416;
	mov.f32 	%f819, 0f00000000;
	@%p40 bra 	$L__BB0_244;
	ld.shared.f32 	%f819, [%r11+52];
$L__BB0_244:
	mov.f32 	%f820, 0f00000000;
	@%p40 bra 	$L__BB0_246;
	ld.shared.f32 	%f820, [%r11+116];
$L__BB0_246:
	mov.f32 	%f821, 0f00000000;
	@%p40 bra 	$L__BB0_248;
	ld.shared.f32 	%f821, [%r11+180];
$L__BB0_248:
	mov.f32 	%f822, 0f00000000;
	@%p40 bra 	$L__BB0_250;
	ld.shared.f32 	%f822, [%r11+244];
$L__BB0_250:
	mov.f32 	%f823, 0f00000000;
	@%p44 bra 	$L__BB0_252;
	ld.shared.f32 	%f823, [%r12+3328];
$L__BB0_252:
	mov.f32 	%f824, 0f00000000;
	@%p44 bra 	$L__BB0_254;
	ld.shared.f32 	%f824, [%r12+3332];
$L__BB0_254:
	mov.f32 	%f825, 0f00000000;
	@%p44 bra 	$L__BB0_256;
	ld.shared.f32 	%f825, [%r12+3336];
$L__BB0_256:
	mov.f32 	%f826, 0f00000000;
	@%p44 bra 	$L__BB0_258;
	ld.shared.f32 	%f826, [%r12+3340];
$L__BB0_258:
	fma.rn.f32 	%f465, %f819, %f823, %f433;
	fma.rn.f32 	%f466, %f819, %f824, %f434;
	fma.rn.f32 	%f467, %f819, %f825, %f435;
	fma.rn.f32 	%f468, %f819, %f826, %f436;
	fma.rn.f32 	%f469, %f820, %f823, %f437;
	fma.rn.f32 	%f470, %f820, %f824, %f438;
	fma.rn.f32 	%f471, %f820, %f825, %f439;
	fma.rn.f32 	%f472, %f820, %f826, %f440;
	fma.rn.f32 	%f473, %f821, %f823, %f441;
	fma.rn.f32 	%f474, %f821, %f824, %f442;
	fma.rn.f32 	%f475, %f821, %f825, %f443;
	fma.rn.f32 	%f476, %f821, %f826, %f444;
	fma.rn.f32 	%f477, %f822, %f823, %f445;
	fma.rn.f32 	%f478, %f822, %f824, %f446;
	fma.rn.f32 	%f479, %f822, %f825, %f447;
	fma.rn.f32 	%f480, %f822, %f826, %f448;
	mov.f32 	%f827, 0f00000000;
	@%p40 bra 	$L__BB0_260;
	ld.shared.f32 	%f827, [%r11+56];
$L__BB0_260:
	mov.f32 	%f828, 0f00000000;
	@%p40 bra 	$L__BB0_262;
	ld.shared.f32 	%f828, [%r11+120];
$L__BB0_262:
	mov.f32 	%f829, 0f00000000;
	@%p40 bra 	$L__BB0_264;
	ld.shared.f32 	%f829, [%r11+184];
$L__BB0_264:
	mov.f32 	%f830, 0f00000000;
	@%p40 bra 	$L__BB0_266;
	ld.shared.f32 	%f830, [%r11+248];
$L__BB0_266:
	mov.f32 	%f831, 0f00000000;
	@%p44 bra 	$L__BB0_268;
	ld.shared.f32 	%f831, [%r12+3584];
$L__BB0_268:
	mov.f32 	%f832, 0f00000000;
	@%p44 bra 	$L__BB0_270;
	ld.shared.f32 	%f832, [%r12+3588];
$L__BB0_270:
	mov.f32 	%f833, 0f00000000;
	@%p44 bra 	$L__BB0_272;
	ld.shared.f32 	%f833, [%r12+3592];
$L__BB0_272:
	mov.f32 	%f834, 0f00000000;
	@%p44 bra 	$L__BB0_274;
	ld.shared.f32 	%f834, [%r12+3596];
$L__BB0_274:
	fma.rn.f32 	%f497, %f827, %f831, %f465;
	fma.rn.f32 	%f498, %f827, %f832, %f466;
	fma.rn.f32 	%f499, %f827, %f833, %f467;
	fma.rn.f32 	%f500, %f827, %f834, %f468;
	fma.rn.f32 	%f501, %f828, %f831, %f469;
	fma.rn.f32 	%f502, %f828, %f832, %f470;
	fma.rn.f32 	%f503, %f828, %f833, %f471;
	fma.rn.f32 	%f504, %f828, %f834, %f472;
	fma.rn.f32 	%f505, %f829, %f831, %f473;
	fma.rn.f32 	%f506, %f829, %f832, %f474;
	fma.rn.f32 	%f507, %f829, %f833, %f475;
	fma.rn.f32 	%f508, %f829, %f834, %f476;
	fma.rn.f32 	%f509, %f830, %f831, %f477;
	fma.rn.f32 	%f510, %f830, %f832, %f478;
	fma.rn.f32 	%f511, %f830, %f833, %f479;
	fma.rn.f32 	%f512, %f830, %f834, %f480;
	mov.f32 	%f835, 0f00000000;
	@%p40 bra 	$L__BB0_276;
	ld.shared.f32 	%f835, [%r11+60];
$L__BB0_276:
	mov.f32 	%f836, 0f00000000;
	@%p40 bra 	$L__BB0_278;
	ld.shared.f32 	%f836, [%r11+124];
$L__BB0_278:
	mov.f32 	%f837, 0f00000000;
	@%p40 bra 	$L__BB0_280;
	ld.shared.f32 	%f837, [%r11+188];
$L__BB0_280:
	mov.f32 	%f838, 0f00000000;
	@%p40 bra 	$L__BB0_282;
	ld.shared.f32 	%f838, [%r11+252];
$L__BB0_282:
	mov.f32 	%f839, 0f00000000;
	@%p44 bra 	$L__BB0_284;
	ld.shared.f32 	%f839, [%r12+3840];
$L__BB0_284:
	mov.f32 	%f840, 0f00000000;
	@%p44 bra 	$L__BB0_286;
	ld.shared.f32 	%f840, [%r12+3844];
$L__BB0_286:
	mov.f32 	%f841, 0f00000000;
	@%p44 bra 	$L__BB0_288;
	ld.shared.f32 	%f841, [%r12+3848];
$L__BB0_288:
	mov.f32 	%f842, 0f00000000;
	@%p44 bra 	$L__BB0_290;
	ld.shared.f32 	%f842, [%r12+3852];
$L__BB0_290:
	fma.rn.f32 	%f714, %f835, %f839, %f497;
	fma.rn.f32 	%f713, %f835, %f840, %f498;
	fma.rn.f32 	%f712, %f835, %f841, %f499;
	fma.rn.f32 	%f711, %f835, %f842, %f500;
	fma.rn.f32 	%f710, %f836, %f839, %f501;
	fma.rn.f32 	%f709, %f836, %f840, %f502;
	fma.rn.f32 	%f708, %f836, %f841, %f503;
	fma.rn.f32 	%f707, %f836, %f842, %f504;
	fma.rn.f32 	%f706, %f837, %f839, %f505;
	fma.rn.f32 	%f705, %f837, %f840, %f506;
	fma.rn.f32 	%f704, %f837, %f841, %f507;
	fma.rn.f32 	%f703, %f837, %f842, %f508;
	fma.rn.f32 	%f702, %f838, %f839, %f509;
	fma.rn.f32 	%f701, %f838, %f840, %f510;
	fma.rn.f32 	%f700, %f838, %f841, %f511;
	fma.rn.f32 	%f699, %f838, %f842, %f512;
	bar.sync 	0;
	add.s32 	%r71, %r71, 1;
	setp.eq.s32 	%p168, %r71, 0;
	add.s32 	%r70, %r70, 16;
	mul.wide.s32 	%rd53, %r25, 64;
	add.s64 	%rd72, %rd72, %rd53;
	add.s64 	%rd71, %rd71, 64;
	add.s32 	%r69, %r69, 16;
	@%p168 bra 	$L__BB0_291;
	bra.uni 	$L__BB0_2;
$L__BB0_291:
	ld.param.u64 	%rd70, [_Z22matmul_regblock_kernelPKfS0_Pfiii_param_2];
	cvta.to.global.u64 	%rd4, %rd70;
	cvt.s64.s32 	%rd5, %r25;
	setp.lt.s32 	%p169, %r6, %r23;
	@%p169 bra 	$L__BB0_292;
	bra.uni 	$L__BB0_300;
$L__BB0_292:
	cvt.u64.u32 	%rd54, %r6;
	setp.ge.s32 	%p170, %r7, %r25;
	cvt.s64.s32 	%rd55, %r7;
	mad.lo.s64 	%rd56, %rd54, %rd5, %rd55;
	shl.b64 	%rd57, %rd56, 2;
	add.s64 	%rd10, %rd4, %rd57;
	@%p170 bra 	$L__BB0_294;
	st.global.f32 	[%rd10], %f714;
$L__BB0_294:
	add.s32 	%r57, %r7, 1;
	setp.ge.s32 	%p171, %r57, %r25;
	@%p171 bra 	$L__BB0_296;
	st.global.f32 	[%rd10+4], %f713;
$L__BB0_296:
	add.s32 	%r58, %r7, 2;
	setp.ge.s32 	%p172, %r58, %r25;
	@%p172 bra 	$L__BB0_298;
	st.global.f32 	[%rd10+8], %f712;
$L__BB0_298:
	add.s32 	%r59, %r7, 3;
	setp.ge.s32 	%p173, %r59, %r25;
	@%p173 bra 	$L__BB0_300;
	st.global.f32 	[%rd10+12], %f711;
$L__BB0_300:
	add.s32 	%r20, %r6, 1;
	setp.ge.s32 	%p174, %r20, %r23;
	@%p174 bra 	$L__BB0_309;
	cvt.u64.u32 	%rd58, %r20;
	setp.ge.s32 	%p175, %r7, %r25;
	cvt.s64.s32 	%rd59, %r7;
	mad.lo.s64 	%rd60, %rd58, %rd5, %rd59;
	shl.b64 	%rd61, %rd60, 2;
	add.s64 	%rd11, %rd4, %rd61;
	@%p175 bra 	$L__BB0_303;
	st.global.f32 	[%rd11], %f710;
$L__BB0_303:
	add.s32 	%r60, %r7, 1;
	setp.ge.s32 	%p176, %r60, %r25;
	@%p176 bra 	$L__BB0_305;
	st.global.f32 	[%rd11+4], %f709;
$L__BB0_305:
	add.s32 	%r61, %r7, 2;
	setp.ge.s32 	%p177, %r61, %r25;
	@%p177 bra 	$L__BB0_307;
	st.global.f32 	[%rd11+8], %f708;
$L__BB0_307:
	add.s32 	%r62, %r7, 3;
	setp.ge.s32 	%p178, %r62, %r25;
	@%p178 bra 	$L__BB0_309;
	st.global.f32 	[%rd11+12], %f707;
$L__BB0_309:
	add.s32 	%r21, %r6, 2;
	setp.ge.s32 	%p179, %r21, %r23;
	@%p179 bra 	$L__BB0_318;
	cvt.u64.u32 	%rd62, %r21;
	setp.ge.s32 	%p180, %r7, %r25;
	cvt.s64.s32 	%rd63, %r7;
	mad.lo.s64 	%rd64, %rd62, %rd5, %rd63;
	shl.b64 	%rd65, %rd64, 2;
	add.s64 	%rd12, %rd4, %rd65;
	@%p180 bra 	$L__BB0_312;
	st.global.f32 	[%rd12], %f706;
$L__BB0_312:
	add.s32 	%r63, %r7, 1;
	setp.ge.s32 	%p181, %r63, %r25;
	@%p181 bra 	$L__BB0_314;
	st.global.f32 	[%rd12+4], %f705;
$L__BB0_314:
	add.s32 	%r64, %r7, 2;
	setp.ge.s32 	%p182, %r64, %r25;
	@%p182 bra 	$L__BB0_316;
	st.global.f32 	[%rd12+8], %f704;
$L__BB0_316:
	add.s32 	%r65, %r7, 3;
	setp.ge.s32 	%p183, %r65, %r25;
	@%p183 bra 	$L__BB0_318;
	st.global.f32 	[%rd12+12], %f703;
$L__BB0_318:
	add.s32 	%r22, %r6, 3;
	setp.ge.s32 	%p184, %r22, %r23;
	@%p184 bra 	$L__BB0_327;
	cvt.u64.u32 	%rd66, %r22;
	setp.ge.s32 	%p185, %r7, %r25;
	cvt.s64.s32 	%rd67, %r7;
	mad.lo.s64 	%rd68, %rd66, %rd5, %rd67;
	shl.b64 	%rd69, %rd68, 2;
	add.s64 	%rd13, %rd4, %rd69;
	@%p185 bra 	$L__BB0_321;
	st.global.f32 	[%rd13], %f702;
$L__BB0_321:
	add.s32 	%r66, %r7, 1;
	setp.ge.s32 	%p186, %r66, %r25;
	@%p186 bra 	$L__BB0_323;
	st.global.f32 	[%rd13+4], %f701;
$L__BB0_323:
	add.s32 	%r67, %r7, 2;
	setp.ge.s32 	%p187, %r67, %r25;
	@%p187 bra 	$L__BB0_325;
	st.global.f32 	[%rd13+8], %f700;
$L__BB0_325:
	add.s32 	%r68, %r7, 3;
	setp.ge.s32 	%p188, %r68, %r25;
	@%p188 bra 	$L__BB0_327;
	st.global.f32 	[%rd13+12], %f699;
$L__BB0_327:
	ret;

}


// ===== COMPILED SASS (sm_100) =====

	.target	sm_100

	.elftype	@"ET_EXEC"


//--------------------- .note.nv.tkinfo           --------------------------
	.section	.note.nv.tkinfo,"",@"SHT_NOTE"
	.sectionflags	@"SHF_NOTE_NV_TKINFO"
	.tkinfo
        /*0018*/ 	.word	0x00000002
        /*0030*/ 	.string	""
        /*0030*/ 	.string	"ptxas"
        /*0030*/ 	.string	"Cuda compilation tools, release 13.0, V13.0.88"
        /*0030*/ 	.string	"Build cuda_13.0.r13.0/compiler.36424714_0"
        /*0030*/ 	.string	"-arch sm_100 -m 64 "



//--------------------- .note.nv.cuinfo           --------------------------
	.section	.note.nv.cuinfo,"",@"SHT_NOTE"
	.sectionflags	@"SHF_NOTE_NV_CUINFO"
        /*0018*/ 	.short	0x0002
        /*001a*/ 	.short	0x0064
        /*001c*/ 	.short	0x0082
	.zero		2


//--------------------- .nv.info                  --------------------------
	.section	.nv.info,"",@"SHT_CUDA_INFO"
	.align	4


	//----- nvinfo : EIATTR_REGCOUNT
	.align		4
        /*0000*/ 	.byte	0x04, 0x2f
        /*0002*/ 	.short	(.L_1 - .L_0)
	.align		4
.L_0:
        /*0004*/ 	.word	index@(_Z22matmul_regblock_kernelPKfS0_Pfiii)
        /*0008*/ 	.word	0x0000002f


	//----- nvinfo : EIATTR_FRAME_SIZE
	.align		4
.L_1:
        /*000c*/ 	.byte	0x04, 0x11
        /*000e*/ 	.short	(.L_3 - .L_2)
	.align		4
.L_2:
        /*0010*/ 	.word	index@(_Z22matmul_regblock_kernelPKfS0_Pfiii)
        /*0014*/ 	.word	0x00000000


	//----- nvinfo : EIATTR_MIN_STACK_SIZE
	.align		4
.L_3:
        /*0018*/ 	.byte	0x04, 0x12
        /*001a*/ 	.short	(.L_5 - .L_4)
	.align		4
.L_4:
        /*001c*/ 	.word	index@(_Z22matmul_regblock_kernelPKfS0_Pfiii)
        /*0020*/ 	.word	0x00000000
.L_5:


//--------------------- .nv.compat                --------------------------
	.section	.nv.compat,"",@"SHT_CUDA_COMPAT_INFO"
	.align	4
        /*0000*/ 	.byte	0x02, 0x09, 0x00, 0x00, 0x02, 0x02, 0x01, 0x00, 0x02, 0x05, 0x05, 0x00, 0x03, 0x07, 0x01, 0x01
        /*0010*/ 	.byte	0x02, 0x03, 0x00, 0x00, 0x02, 0x06, 0x01, 0x00, 0x04, 0x0b, 0x08, 0x00, 0x09, 0x00, 0x00, 0x00
        /*0020*/ 	.byte	0x00, 0x00, 0x00, 0x00


//--------------------- .nv.info._Z22matmul_regblock_kernelPKfS0_Pfiii --------------------------
	.section	.nv.info._Z22matmul_regblock_kernelPKfS0_Pfiii,"",@"SHT_CUDA_INFO"
	.sectionflags	@""
	.align	4


	//----- nvinfo : EIATTR_CUDA_API_VERSION
	.align		4
        /*0000*/ 	.byte	0x04, 0x37
        /*0002*/ 	.short	(.L_7 - .L_6)
.L_6:
        /*0004*/ 	.word	0x00000082


	//----- nvinfo : EIATTR_KPARAM_INFO
	.align		4
.L_7:
        /*0008*/ 	.byte	0x04, 0x17
        /*000a*/ 	.short	(.L_9 - .L_8)
.L_8:
        /*000c*/ 	.word	0x00000000
        /*0010*/ 	.short	0x0005
        /*0012*/ 	.short	0x0020
        /*0014*/ 	.byte	0x00, 0xf0, 0x11, 0x00


	//----- nvinfo : EIATTR_KPARAM_INFO
	.align		4
.L_9:
        /*0018*/ 	.byte	0x04, 0x17
        /*001a*/ 	.short	(.L_11 - .L_10)
.L_10:
        /*001c*/ 	.word	0x00000000
        /*0020*/ 	.short	0x0004
        /*0022*/ 	.short	0x001c
        /*0024*/ 	.byte	0x00, 0xf0, 0x11, 0x00


	//----- nvinfo : EIATTR_KPARAM_INFO
	.align		4
.L_11:
        /*0028*/ 	.byte	0x04, 0x17
        /*002a*/ 	.short	(.L_13 - .L_12)
.L_12:
        /*002c*/ 	.word	0x00000000
        /*0030*/ 	.short	0x0003
        /*0032*/ 	.short	0x0018
        /*0034*/ 	.byte	0x00, 0xf0, 0x11, 0x00


	//----- nvinfo : EIATTR_KPARAM_INFO
	.align		4
.L_13:
        /*0038*/ 	.byte	0x04, 0x17
        /*003a*/ 	.short	(.L_15 - .L_14)
.L_14:
        /*003c*/ 	.word	0x00000000
        /*0040*/ 	.short	0x0002
        /*0042*/ 	.short	0x0010
        /*0044*/ 	.byte	0x00, 0xf5, 0x21, 0x00


	//----- nvinfo : EIATTR_KPARAM_INFO
	.align		4
.L_15:
        /*0048*/ 	.byte	0x04, 0x17
        /*004a*/ 	.short	(.L_17 - .L_16)
.L_16:
        /*004c*/ 	.word	0x00000000
        /*0050*/ 	.short	0x0001
        /*0052*/ 	.short	0x0008
        /*0054*/ 	.byte	0x00, 0xf5, 0x21, 0x00


	//----- nvinfo : EIATTR_KPARAM_INFO
	.align		4
.L_17:
        /*0058*/ 	.byte	0x04, 0x17
        /*005a*/ 	.short	(.L_19 - .L_18)
.L_18:
        /*005c*/ 	.word	0x00000000
        /*0060*/ 	.short	0x0000
        /*0062*/ 	.short	0x0000
        /*0064*/ 	.byte	0x00, 0xf5, 0x21, 0x00


	//----- nvinfo : EIATTR_SPARSE_MMA_MASK
	.align		4
.L_19:
        /*0068*/ 	.byte	0x03, 0x50
        /*006a*/ 	.short	0x0000


	//----- nvinfo : EIATTR_MAXREG_COUNT
	.align		4
        /*006c*/ 	.byte	0x03, 0x1b
        /*006e*/ 	.short	0x00ff


	//----- nvinfo : EIATTR_NUM_BARRIERS
	.align		4
        /*0070*/ 	.byte	0x02, 0x4c
        /*0072*/ 	.byte	0x01
	.zero		1


	//----- nvinfo : EIATTR_MERCURY_ISA_VERSION
	.align		4
        /*0074*/ 	.byte	0x03, 0x5f
        /*0076*/ 	.short	0x0101


	//----- nvinfo : EIATTR_VRC_CTA_INIT_COUNT
	.align		4
        /*0078*/ 	.byte	0x02, 0x4a
	.zero		1
	.zero		1


	//----- nvinfo : EIATTR_EXIT_INSTR_OFFSETS
	.align		4
        /*007c*/ 	.byte	0x04, 0x1c
        /*007e*/ 	.short	(.L_21 - .L_20)


	//   ....[0]....
.L_20:
        /*0080*/ 	.word	0x00005410


	//   ....[1]....
        /*0084*/ 	.word	0x00005520


	//   ....[2]....
        /*0088*/ 	.word	0x00005540


	//----- nvinfo : EIATTR_CRS_STACK_SIZE
	.align		4
.L_21:
        /*008c*/ 	.byte	0x04, 0x1e
        /*008e*/ 	.short	(.L_23 - .L_22)
.L_22:
        /*0090*/ 	.word	0x00000000


	//----- nvinfo : EIATTR_CBANK_PARAM_SIZE
	.align		4
.L_23:
        /*0094*/ 	.byte	0x03, 0x19
        /*0096*/ 	.short	0x0024


	//----- nvinfo : EIATTR_PARAM_CBANK
	.align		4
        /*0098*/ 	.byte	0x04, 0x0a
        /*009a*/ 	.short	(.L_25 - .L_24)
	.align		4
.L_24:
        /*009c*/ 	.word	index@(.nv.constant0._Z22matmul_regblock_kernelPKfS0_Pfiii)
        /*00a0*/ 	.short	0x0380
        /*00a2*/ 	.short	0x0024


	//----- nvinfo : EIATTR_SW_WAR
	.align		4
.L_25:
        /*00a4*/ 	.byte	0x04, 0x36
        /*00a6*/ 	.short	(.L_27 - .L_26)
.L_26:
        /*00a8*/ 	.word	0x00000008
.L_27:


//--------------------- .nv.callgraph             --------------------------
	.section	.nv.callgraph,"",@"SHT_CUDA_CALLGRAPH"
	.align	4
	.sectionentsize	8
	.align		4
        /*0000*/ 	.word	0x00000000
	.align		4
        /*0004*/ 	.word	0xffffffff
	.align		4
        /*0008*/ 	.word	0x00000000
	.align		4
        /*000c*/ 	.word	0xfffffffe
	.align		4
        /*0010*/ 	.word	0x00000000
	.align		4
        /*0014*/ 	.word	0xfffffffd
	.align		4
        /*0018*/ 	.word	0x00000000
	.align		4
        /*001c*/ 	.word	0xfffffffc


//--------------------- .text._Z22matmul_regblock_kernelPKfS0_Pfiii --------------------------
	.section	.text._Z22matmul_regblock_kernelPKfS0_Pfiii,"ax",@progbits
	.align	128
        .global         _Z22matmul_regblock_kernelPKfS0_Pfiii
        .type           _Z22matmul_regblock_kernelPKfS0_Pfiii,@function
        .size           _Z22matmul_regblock_kernelPKfS0_Pfiii,(.L_x_55 - _Z22matmul_regblock_kernelPKfS0_Pfiii)
        .other          _Z22matmul_regblock_kernelPKfS0_Pfiii,@"STO_CUDA_ENTRY STV_DEFAULT"
_Z22matmul_regblock_kernelPKfS0_Pfiii:
.text._Z22matmul_regblock_kernelPKfS0_Pfiii:
[----:B------:R-:W-:Y:S01]  /*0000*/  LDC R1, c[0x0][0x37c] ;  /* 0x0000df00ff017b82 */ /* 0x000fe20000000800 */
[----:B------:R-:W0:Y:S07]  /*0010*/  S2R R3, SR_CTAID.Y ;  /* 0x0000000000037919 */ /* 0x000e2e0000002600 */
[----:B------:R-:W1:Y:S01]  /*0020*/  S2UR UR4, SR_CTAID.X ;  /* 0x00000000000479c3 */ /* 0x000e620000002500 */
[----:B------:R-:W2:Y:S01]  /*0030*/  LDCU UR7, c[0x0][0x39c] ;  /* 0x00007380ff0777ac */ /* 0x000ea20008000800 */
[----:B------:R-:W-:Y:S01]  /*0040*/  HFMA2 R38, -RZ, RZ, 0, 0 ;  /* 0x00000000ff267431 */ /* 0x000fe200000001ff */
[----:B------:R-:W0:Y:S01]  /*0050*/  S2R R0, SR_TID.Y ;  /* 0x0000000000007919 */ /* 0x000e220000002200 */
[----:B------:R-:W-:-:S02]  /*0060*/  MOV R34, RZ ;  /* 0x000000ff00227202 */ /* 0x000fc40000000f00 */
[----:B------:R-:W-:Y:S02]  /*0070*/  CS2R R32, SRZ ;  /* 0x0000000000207805 */ /* 0x000fe4000001ff00 */
[----:B------:R-:W-:Y:S01]  /*0080*/  CS2R R30, SRZ ;  /* 0x00000000001e7805 */ /* 0x000fe2000001ff00 */
[----:B------:R-:W3:Y:S01]  /*0090*/  S2R R20, SR_TID.X ;  /* 0x0000000000147919 */ /* 0x000ee20000002100 */
[----:B------:R-:W-:Y:S02]  /*00a0*/  CS2R R28, SRZ ;  /* 0x00000000001c7805 */ /* 0x000fe4000001ff00 */
[----:B------:R-:W-:Y:S02]  /*00b0*/  CS2R R26, SRZ ;  /* 0x00000000001a7805 */ /* 0x000fe4000001ff00 */
[----:B------:R-:W-:Y:S02]  /*00c0*/  CS2R R18, SRZ ;  /* 0x0000000000127805 */ /* 0x000fe4000001ff00 */
[----:B------:R-:W-:-:S02]  /*00d0*/  CS2R R16, SRZ ;  /* 0x0000000000107805 */ /* 0x000fc4000001ff00 */
[----:B------:R-:W-:Y:S01]  /*00e0*/  CS2R R14, SRZ ;  /* 0x00000000000e7805 */ /* 0x000fe2000001ff00 */
[----:B------:R-:W4:Y:S01]  /*00f0*/  LDCU.64 UR12, c[0x0][0x358] ;  /* 0x00006b00ff0c77ac */ /* 0x000f220008000a00 */
[----:B--2---:R-:W-:Y:S02]  /*0100*/  UISETP.GE.AND UP0, UPT, UR7, 0x1, UPT ;  /* 0x000000010700788c */ /* 0x004fe4000bf06270 */
[----:B-1----:R-:W-:Y:S01]  /*0110*/  USHF.L.U32 UR4, UR4, 0x6, URZ ;  /* 0x0000000604047899 */ /* 0x002fe200080006ff */
[----:B0-----:R-:W-:-:S04]  /*0120*/  LEA R3, R3, R0, 0x4 ;  /* 0x0000000003037211 */ /* 0x001fc800078e20ff */
[----:B------:R-:W-:Y:S02]  /*0130*/  SHF.L.U32 R3, R3, 0x2, RZ ;  /* 0x0000000203037819 */ /* 0x000fe400000006ff */
[----:B---3--:R-:W-:Y:S01]  /*0140*/  LEA R22, R20, UR4, 0x2 ;  /* 0x0000000414167c11 */ /* 0x008fe2000f8e10ff */
[----:B----4-:R-:W-:Y:S06]  /*0150*/  BRA.U !UP0, `(.L_x_0) ;  /* 0x0000004d08887547 */ /* 0x010fec000b800000 */
[----:B------:R-:W0:Y:S01]  /*0160*/  LDCU UR11, c[0x0][0x398] ;  /* 0x00007300ff0b77ac */ /* 0x000e220008000800 */
[----:B------:R-:W-:Y:S01]  /*0170*/  ISETP.GE.AND P0, PT, R20, UR7, PT ;  /* 0x0000000714007c0c */ /* 0x000fe2000bf06270 */
[----:B------:R-:W1:Y:S01]  /*0180*/  S2UR UR6, SR_CgaCtaId ;  /* 0x00000000000679c3 */ /* 0x000e620000008800 */
[----:B------:R-:W2:Y:S02]  /*0190*/  LDCU UR9, c[0x0][0x3a0] ;  /* 0x00007400ff0977ac */ /* 0x000ea40008000800 */
[----:B0-----:R-:W-:-:S04]  /*01a0*/  ISETP.GE.OR P0, PT, R3, UR11, P0 ;  /* 0x0000000b03007c0c */ /* 0x001fc80008706670 */
[----:B------:R-:W-:-:S13]  /*01b0*/  ISETP.GT.U32.OR P1, PT, R0, 0xf, P0 ;  /* 0x0000000f0000780c */ /* 0x000fda0000724470 */
[----:B------:R-:W0:Y:S01]  /*01c0*/  @!P1 LDC.64 R10, c[0x0][0x380] ;  /* 0x0000e000ff0a9b82 */ /* 0x000e220000000a00 */
[----:B------:R-:W-:-:S03]  /*01d0*/  @!P1 MOV R21, RZ ;  /* 0x000000ff00159202 */ /* 0x000fc60000000f00 */
[----:B------:R-:W-:-:S03]  /*01e0*/  @!P1 IMAD.WIDE.U32 R4, R3, UR7, R20 ;  /* 0x0000000703049c25 */ /* 0x000fc6000f8e0014 */
[----:B0-----:R-:W-:-:S04]  /*01f0*/  @!P1 LEA R10, P0, R4, R10, 0x2 ;  /* 0x0000000a040a9211 */ /* 0x001fc800078010ff */
[----:B------:R-:W-:-:S05]  /*0200*/  @!P1 LEA.HI.X R11, R4, R11, R5, 0x2, P0 ;  /* 0x0000000b040b9211 */ /* 0x000fca00000f1405 */
[----:B------:R0:W3:Y:S01]  /*0210*/  @!P1 LDG.E.CONSTANT R10, desc[UR12][R10.64] ;  /* 0x0000000c0a0a9981 */ /* 0x0000e2000c1e9900 */
[----:B------:R-:W-:Y:S01]  /*0220*/  IMAD.WIDE.U32 R24, R20, 0x4, RZ ;  /* 0x0000000414187825 */ /* 0x000fe200078e00ff */
[----:B--2---:R-:W-:Y:S01]  /*0230*/  USHF.R.S32.HI UR10, URZ, 0x1f, UR9 ;  /* 0x0000001fff0a7899 */ /* 0x004fe20008011409 */
[----:B------:R-:W-:Y:S01]  /*0240*/  SHF.R.S32.HI R23, RZ, 0x1f, R22 ;  /* 0x0000001fff177819 */ /* 0x000fe20000011416 */
[----:B------:R-:W-:Y:S01]  /*0250*/  UMOV UR5, 0x400 ;  /* 0x0000040000057882 */ /* 0x000fe20000000000 */
[C---:B------:R-:W-:Y:S01]  /*0260*/  IADD3 R14, PT, PT, R3.reuse, 0x1, RZ ;  /* 0x00000001030e7810 */ /* 0x040fe20007ffe0ff */
[----:B-1----:R-:W-:Y:S01]  /*0270*/  ULEA UR8, UR6, UR5, 0x18 ;  /* 0x0000000506087291 */ /* 0x002fe2000f8ec0ff */
[C---:B------:R-:W-:Y:S01]  /*0280*/  IMAD.WIDE.U32 R6, R0.reuse, UR9, R24 ;  /* 0x0000000900067c25 */ /* 0x040fe2000f8e0018 */
[----:B------:R-:W-:Y:S01]  /*0290*/  UIADD3 UR5, UPT, UPT, UR5, 0x1000, URZ ;  /* 0x0000100005057890 */ /* 0x000fe2000fffe0ff */
[----:B------:R-:W-:Y:S01]  /*02a0*/  IADD3 R2, PT, PT, R3, 0x2, RZ ;  /* 0x0000000203027810 */ /* 0x000fe20007ffe0ff */
[----:B------:R-:W-:Y:S01]  /*02b0*/  BSSY.RECONVERGENT B0, `(.L_x_1) ;  /* 0x0000019000007945 */ /* 0x000fe20003800200 */
[C---:B------:R-:W-:Y:S01]  /*02c0*/  IMAD R13, R0.reuse, UR10, RZ ;  /* 0x0000000a000d7c24 */ /* 0x040fe2000f8e02ff */
[----:B------:R-:W-:Y:S01]  /*02d0*/  USHF.R.S32.HI UR10, URZ, 0x1f, UR4 ;  /* 0x0000001fff0a7899 */ /* 0x000fe20008011404 */
[C---:B------:R-:W-:Y:S01]  /*02e0*/  IMAD.WIDE.U32 R8, R0.reuse, UR9, R22 ;  /* 0x0000000900087c25 */ /* 0x040fe2000f8e0016 */
[----:B------:R-:W-:Y:S01]  /*02f0*/  LEA R4, R0, UR8, 0x8 ;  /* 0x0000000800047c11 */ /* 0x000fe2000f8e40ff */
[----:B------:R-:W-:Y:S01]  /*0300*/  ULEA UR5, UR6, UR5, 0x18 ;  /* 0x0000000506057291 */ /* 0x000fe2000f8ec0ff */
[----:B0-----:R-:W-:-:S02]  /*0310*/  IADD3 R11, P0, PT, R6, UR4, RZ ;  /* 0x00000004060b7c10 */ /* 0x001fc4000ff1e0ff */
[----:B------:R-:W-:Y:S02]  /*0320*/  LEA R5, R20, R4, 0x2 ;  /* 0x0000000414057211 */ /* 0x000fe400078e10ff */
[----:B------:R-:W-:Y:S02]  /*0330*/  IADD3.X R12, PT, PT, R7, UR10, R13, P0, !PT ;  /* 0x0000000a070c7c10 */ /* 0x000fe400087fe40d */
[----:B------:R-:W-:Y:S02]  /*0340*/  IADD3 R9, PT, PT, R13, R9, RZ ;  /* 0x000000090d097210 */ /* 0x000fe40007ffe0ff */
[----:B------:R-:W-:Y:S02]  /*0350*/  ISETP.GE.U32.AND P0, PT, R0, 0x10, PT ;  /* 0x000000100000780c */ /* 0x000fe40003f06070 */
[----:B------:R-:W-:Y:S02]  /*0360*/  IADD3 R13, PT, PT, R3, 0x3, RZ ;  /* 0x00000003030d7810 */ /* 0x000fe40007ffe0ff */
[----:B------:R-:W-:-:S02]  /*0370*/  ISETP.LT.AND P2, PT, R14, UR11, !P0 ;  /* 0x0000000b0e007c0c */ /* 0x000fc4000c741270 */
[----:B------:R-:W-:Y:S02]  /*0380*/  ISETP.LT.AND P3, PT, R2, UR11, !P0 ;  /* 0x0000000b02007c0c */ /* 0x000fe4000c761270 */
[----:B------:R-:W-:Y:S02]  /*0390*/  ISETP.LT.AND P0, PT, R13, UR11, !P0 ;  /* 0x0000000b0d007c0c */ /* 0x000fe4000c701270 */
[C---:B------:R-:W-:Y:S02]  /*03a0*/  SHF.L.U32 R6, R8.reuse, 0x2, RZ ;  /* 0x0000000208067819 */ /* 0x040fe400000006ff */
[----:B------:R-:W-:Y:S02]  /*03b0*/  SHF.L.U64.HI R7, R8, 0x2, R9 ;  /* 0x0000000208077819 */ /* 0x000fe40000010209 */
[----:B------:R-:W-:Y:S02]  /*03c0*/  ISETP.LT.AND P4, PT, R20, UR7, PT ;  /* 0x0000000714007c0c */ /* 0x000fe4000bf81270 */
[----:B------:R-:W-:-:S02]  /*03d0*/  LOP3.LUT R8, R0, 0x3f0, R20, 0xc8, !PT ;  /* 0x000003f000087812 */ /* 0x000fc400078ec814 */
[----:B------:R-:W-:Y:S01]  /*03e0*/  SHF.L.U64.HI R9, R11, 0x2, R12 ;  /* 0x000000020b097819 */ /* 0x000fe2000001020c */
[----:B---3--:R0:W-:Y:S02]  /*03f0*/  @!P1 STS [R5], R10 ;  /* 0x0000000a05009388 */ /* 0x0081e40000000800 */
[----:B0-----:R-:W-:Y:S01]  /*0400*/  LEA R10, R20, UR5, 0x4 ;  /* 0x00000005140a7c11 */ /* 0x001fe2000f8e20ff */
[----:B------:R-:W-:Y:S06]  /*0410*/  @!P1 BRA `(.L_x_2) ;  /* 0x0000000000089947 */ /* 0x000fec0003800000 */
[----:B------:R-:W-:-:S13]  /*0420*/  ISETP.NE.AND P1, PT, R8, RZ, PT ;  /* 0x000000ff0800720c */ /* 0x000fda0003f25270 */
[----:B------:R0:W-:Y:S02]  /*0430*/  @!P1 STS [R5], RZ ;  /* 0x000000ff05009388 */ /* 0x0001e40000000800 */
.L_x_2:
[----:B------:R-:W-:Y:S05]  /*0440*/  BSYNC.RECONVERGENT B0 ;  /* 0x0000000000007941 */ /* 0x000fea0003800200 */
.L_x_1:
[----:B------:R-:W-:Y:S01]  /*0450*/  BSSY.RECONVERGENT B0, `(.L_x_3) ;  /* 0x0000010000007945 */ /* 0x000fe20003800200 */
[----:B------:R-:W-:Y:S02]  /*0460*/  SHF.L.U32 R11, R11, 0x2, RZ ;  /* 0x000000020b0b7819 */ /* 0x000fe400000006ff */
[----:B------:R-:W-:Y:S01]  /*0470*/  LEA R12, R0, R10, 0x8 ;  /* 0x0000000a000c7211 */ /* 0x000fe200078e40ff */
[----:B------:R-:W-:Y:S06]  /*0480*/  @P2 BRA P4, `(.L_x_4) ;  /* 0x0000000000102947 */ /* 0x000fec0002000000 */
[----:B------:R-:W-:-:S13]  /*0490*/  ISETP.NE.AND P1, PT, R8, RZ, PT ;  /* 0x000000ff0800720c */ /* 0x000fda0003f25270 */
[----:B------:R-:W-:Y:S05]  /*04a0*/  @P1 BRA `(.L_x_5) ;  /* 0x0000000000281947 */ /* 0x000fea0003800000 */
[----:B------:R2:W-:Y:S01]  /*04b0*/  STS [R5+0x40], RZ ;  /* 0x000040ff05007388 */ /* 0x0005e20000000800 */
[----:B------:R-:W-:Y:S05]  /*04c0*/  BRA `(.L_x_5) ;  /* 0x0000000000207947 */ /* 0x000fea0003800000 */
.L_x_4:
[----:B------:R-:W1:Y:S01]  /*04d0*/  LDCU.64 UR4, c[0x0][0x380] ;  /* 0x00007000ff0477ac */ /* 0x000e620008000a00 */
[----:B------:R-:W-:-:S03]  /*04e0*/  IMAD.WIDE.U32 R14, R14, UR7, RZ ;  /* 0x000000070e0e7c25 */ /* 0x000fc6000f8e00ff */
[----:B------:R-:W-:-:S04]  /*04f0*/  LEA R16, P1, R14, R24, 0x2 ;  /* 0x000000180e107211 */ /* 0x000fc800078210ff */
[----:B------:R-:W-:Y:S02]  /*0500*/  LEA.HI.X R15, R14, R25, R15, 0x2, P1 ;  /* 0x000000190e0f7211 */ /* 0x000fe400008f140f */
[----:B-1----:R-:W-:-:S04]  /*0510*/  IADD3 R14, P1, PT, R16, UR4, RZ ;  /* 0x00000004100e7c10 */ /* 0x002fc8000ff3e0ff */
[----:B------:R-:W-:-:S05]  /*0520*/  IADD3.X R15, PT, PT, R15, UR5, RZ, P1, !PT ;  /* 0x000000050f0f7c10 */ /* 0x000fca0008ffe4ff */
[----:B------:R-:W2:Y:S04]  /*0530*/  LDG.E.CONSTANT R14, desc[UR12][R14.64] ;  /* 0x0000000c0e0e7981 */ /* 0x000ea8000c1e9900 */
[----:B--2---:R1:W-:Y:S02]  /*0540*/  STS [R5+0x40], R14 ;  /* 0x0000400e05007388 */ /* 0x0043e40000000800 */
.L_x_5:
[----:B------:R-:W-:Y:S05]  /*0550*/  BSYNC.RECONVERGENT B0 ;  /* 0x0000000000007941 */ /* 0x000fea0003800200 */
.L_x_3:
[----:B------:R-:W-:Y:S01]  /*0560*/  ISETP.LT.AND P1, PT, R20, UR7, PT ;  /* 0x0000000714007c0c */ /* 0x000fe2000bf21270 */
[----:B------:R-:W-:-:S12]  /*0570*/  BSSY.RECONVERGENT B0, `(.L_x_6) ;  /* 0x000000e000007945 */ /* 0x000fd80003800200 */
[----:B------:R-:W-:Y:S05]  /*0580*/  @P3 BRA P1, `(.L_x_7) ;  /* 0x0000000000103947 */ /* 0x000fea0000800000 */
[----:B------:R-:W-:-:S13]  /*0590*/  ISETP.NE.AND P1, PT, R8, RZ, PT ;  /* 0x000000ff0800720c */ /* 0x000fda0003f25270 */
[----:B------:R-:W-:Y:S05]  /*05a0*/  @P1 BRA `(.L_x_8) ;  /* 0x0000000000281947 */ /* 0x000fea0003800000 */
[----:B------:R3:W-:Y:S01]  /*05b0*/  STS [R5+0x80], RZ ;  /* 0x000080ff05007388 */ /* 0x0007e20000000800 */
[----:B------:R-:W-:Y:S05]  /*05c0*/  BRA `(.L_x_8) ;  /* 0x0000000000207947 */ /* 0x000fea0003800000 */
.L_x_7:
[----:B------:R-:W3:Y:S01]  /*05d0*/  LDCU.64 UR4, c[0x0][0x380] ;  /* 0x00007000ff0477ac */ /* 0x000ee20008000a00 */
[----:B-1----:R-:W-:-:S03]  /*05e0*/  IMAD.WIDE.U32 R14, R2, UR7, RZ ;  /* 0x00000007020e7c25 */ /* 0x002fc6000f8e00ff */
[----:B------:R-:W-:-:S04]  /*05f0*/  LEA R2, P1, R14, R24, 0x2 ;  /* 0x000000180e027211 */ /* 0x000fc800078210ff */
[----:B------:R-:W-:Y:S02]  /*0600*/  LEA.HI.X R15, R14, R25, R15, 0x2, P1 ;  /* 0x000000190e0f7211 */ /* 0x000fe400008f140f */
[----:B---3--:R-:W-:-:S04]  /*0610*/  IADD3 R14, P1, PT, R2, UR4, RZ ;  /* 0x00000004020e7c10 */ /* 0x008fc8000ff3e0ff */
[----:B------:R-:W-:-:S05]  /*0620*/  IADD3.X R15, PT, PT, R15, UR5, RZ, P1, !PT ;  /* 0x000000050f0f7c10 */ /* 0x000fca0008ffe4ff */
[----:B------:R-:W3:Y:S04]  /*0630*/  LDG.E.CONSTANT R14, desc[UR12][R14.64] ;  /* 0x0000000c0e0e7981 */ /* 0x000ee8000c1e9900 */
[----:B---3--:R4:W-:Y:S02]  /*0640*/  STS [R5+0x80], R14 ;  /* 0x0000800e05007388 */ /* 0x0089e40000000800 */
.L_x_8:
[----:B------:R-:W-:Y:S05]  /*0650*/  BSYNC.RECONVERGENT B0 ;  /* 0x0000000000007941 */ /* 0x000fea0003800200 */
.L_x_6:
[----:B------:R-:W-:Y:S01]  /*0660*/  ISETP.LT.AND P1, PT, R20, UR7, PT ;  /* 0x0000000714007c0c */ /* 0x000fe2000bf21270 */
[----:B------:R-:W-:-:S12]  /*0670*/  BSSY.RECONVERGENT B0, `(.L_x_9) ;  /* 0x000000e000007945 */ /* 0x000fd80003800200 */
[----:B------:R-:W-:Y:S05]  /*0680*/  @P0 BRA P1, `(.L_x_10) ;  /* 0x0000000000100947 */ /* 0x000fea0000800000 */
[----:B------:R-:W-:-:S13]  /*0690*/  ISETP.NE.AND P1, PT, R8, RZ, PT ;  /* 0x000000ff0800720c */ /* 0x000fda0003f25270 */
[----:B------:R-:W-:Y:S05]  /*06a0*/  @P1 BRA `(.L_x_11) ;  /* 0x0000000000281947 */ /* 0x000fea0003800000 */
[----:B------:R0:W-:Y:S01]  /*06b0*/  STS [R5+0xc0], RZ ;  /* 0x0000c0ff05007388 */ /* 0x0001e20000000800 */
[----:B------:R-:W-:Y:S05]  /*06c0*/  BRA `(.L_x_11) ;  /* 0x0000000000207947 */ /* 0x000fea0003800000 */
.L_x_10:
[----:B------:R-:W5:Y:S01]  /*06d0*/  LDCU.64 UR4, c[0x0][0x380] ;  /* 0x00007000ff0477ac */ /* 0x000f620008000a00 */
[----:B-1--4-:R-:W-:-:S03]  /*06e0*/  IMAD.WIDE.U32 R14, R13, UR7, RZ ;  /* 0x000000070d0e7c25 */ /* 0x012fc6000f8e00ff */
[----:B------:R-:W-:-:S04]  /*06f0*/  LEA R2, P1, R14, R24, 0x2 ;  /* 0x000000180e027211 */ /* 0x000fc800078210ff */
[----:B------:R-:W-:Y:S02]  /*0700*/  LEA.HI.X R15, R14, R25, R15, 0x2, P1 ;  /* 0x000000190e0f7211 */ /* 0x000fe400008f140f */
[----:B-----5:R-:W-:-:S04]  /*0710*/  IADD3 R14, P1, PT, R2, UR4, RZ ;  /* 0x00000004020e7c10 */ /* 0x020fc8000ff3e0ff */
[----:B------:R-:W-:-:S05]  /*0720*/  IADD3.X R15, PT, PT, R15, UR5, RZ, P1, !PT ;  /* 0x000000050f0f7c10 */ /* 0x000fca0008ffe4ff */
[----:B------:R-:W4:Y:S04]  /*0730*/  LDG.E.CONSTANT R14, desc[UR12][R14.64] ;  /* 0x0000000c0e0e7981 */ /* 0x000f28000c1e9900 */
[----:B----4-:R1:W-:Y:S02]  /*0740*/  STS [R5+0xc0], R14 ;  /* 0x0000c00e05007388 */ /* 0x0103e40000000800 */
.L_x_11:
[----:B------:R-:W-:Y:S05]  /*0750*/  BSYNC.RECONVERGENT B0 ;  /* 0x0000000000007941 */ /* 0x000fea0003800200 */
.L_x_9:
[C---:B------:R-:W-:Y:S01]  /*0760*/  ISETP.GE.AND P1, PT, R0.reuse, UR7, PT ;  /* 0x0000000700007c0c */ /* 0x040fe2000bf26270 */
[----:B------:R-:W-:Y:S03]  /*0770*/  BSSY.RECONVERGENT B0, `(.L_x_12) ;  /* 0x000000c000007945 */ /* 0x000fe60003800200 */
[----:B------:R-:W-:-:S04]  /*0780*/  ISETP.LT.U32.AND P1, PT, R0, 0x10, !P1 ;  /* 0x000000100000780c */ /* 0x000fc80004f21070 */
[----:B------:R-:W-:-:S13]  /*0790*/  ISETP.GE.OR P4, PT, R22, UR9, !P1 ;  /* 0x0000000916007c0c */ /* 0x000fda000cf86670 */
[----:B------:R-:W-:Y:S05]  /*07a0*/  @P4 BRA `(.L_x_13) ;  /* 0x0000000000184947 */ /* 0x000fea0003800000 */
[----:B------:R-:W1:Y:S02]  /*07b0*/  LDCU.64 UR4, c[0x0][0x388] ;  /* 0x00007100ff0477ac */ /* 0x000e640008000a00 */
[----:B-1--4-:R-:W-:-:S04]  /*07c0*/  IADD3 R14, P4, PT, R6, UR4, RZ ;  /* 0x00000004060e7c10 */ /* 0x012fc8000ff9e0ff */
[----:B------:R-:W-:-:S06]  /*07d0*/  IADD3.X R15, PT, PT, R7, UR5, RZ, P4, !PT ;  /* 0x00000005070f7c10 */ /* 0x000fcc000a7fe4ff */
[----:B------:R-:W4:Y:S04]  /*07e0*/  LDG.E.CONSTANT R15, desc[UR12][R14.64] ;  /* 0x0000000c0e0f7981 */ /* 0x000f28000c1e9900 */
[----:B----4-:R1:W-:Y:S01]  /*07f0*/  STS [R12], R15 ;  /* 0x0000000f0c007388 */ /* 0x0103e20000000800 */
[----:B------:R-:W-:Y:S05]  /*0800*/  BRA `(.L_x_14) ;  /* 0x0000000000087947 */ /* 0x000fea0003800000 */
.L_x_13:
[----:B------:R-:W-:-:S13]  /*0810*/  ISETP.NE.AND P4, PT, R8, RZ, PT ;  /* 0x000000ff0800720c */ /* 0x000fda0003f85270 */
[----:B------:R0:W-:Y:S02]  /*0820*/  @!P4 STS [R12], RZ ;  /* 0x000000ff0c00c388 */ /* 0x0001e40000000800 */
.L_x_14:
[----:B------:R-:W-:Y:S05]  /*0830*/  BSYNC.RECONVERGENT B0 ;  /* 0x0000000000007941 */ /* 0x000fea0003800200 */
.L_x_12:
[----:B------:R-:W-:Y:S01]  /*0840*/  IADD3 R2, PT, PT, R22, 0x1, RZ ;  /* 0x0000000116027810 */ /* 0x000fe20007ffe0ff */
[----:B------:R-:W-:Y:S03]  /*0850*/  BSSY.RECONVERGENT B0, `(.L_x_15) ;  /* 0x000000c000007945 */ /* 0x000fe60003800200 */
[----:B------:R-:W-:-:S13]  /*0860*/  ISETP.LT.AND P4, PT, R2, UR9, PT ;  /* 0x0000000902007c0c */ /* 0x000fda000bf81270 */
[----:B------:R-:W-:Y:S05]  /*0870*/  @P1 BRA P4, `(.L_x_16) ;  /* 0x0000000000101947 */ /* 0x000fea0002000000 */
[----:B------:R-:W-:-:S13]  /*0880*/  ISETP.NE.AND P4, PT, R8, RZ, PT ;  /* 0x000000ff0800720c */ /* 0x000fda0003f85270 */
[----:B------:R-:W-:Y:S05]  /*0890*/  @P4 BRA `(.L_x_17) ;  /* 0x00000000001c4947 */ /* 0x000fea0003800000 */
[----:B------:R0:W-:Y:S01]  /*08a0*/  STS [R12+0x4], RZ ;  /* 0x000004ff0c007388 */ /* 0x0001e20000000800 */
[----:B------:R-:W-:Y:S05]  /*08b0*/  BRA `(.L_x_17) ;  /* 0x0000000000147947 */ /* 0x000fea0003800000 */
.L_x_16:
[----:B------:R-:W1:Y:S02]  /*08c0*/  LDCU.64 UR4, c[0x0][0x388] ;  /* 0x00007100ff0477ac */ /* 0x000e640008000a00 */
[----:B-1--4-:R-:W-:-:S04]  /*08d0*/  IADD3 R14, P4, PT, R11, UR4, RZ ;  /* 0x000000040b0e7c10 */ /* 0x012fc8000ff9e0ff */
[----:B------:R-:W-:-:S06]  /*08e0*/  IADD3.X R15, PT, PT, R9, UR5, RZ, P4, !PT ;  /* 0x00000005090f7c10 */ /* 0x000fcc000a7fe4ff */
[----:B------:R-:W4:Y:S04]  /*08f0*/  LDG.E.CONSTANT R15, desc[UR12][R14.64+0x4] ;  /* 0x0000040c0e0f7981 */ /* 0x000f28000c1e9900 */
[----:B----4-:R1:W-:Y:S02]  /*0900*/  STS [R12+0x4], R15 ;  /* 0x0000040f0c007388 */ /* 0x0103e40000000800 */
.L_x_17:
[----:B------:R-:W-:Y:S05]  /*0910*/  BSYNC.RECONVERGENT B0 ;  /* 0x0000000000007941 */ /* 0x000fea0003800200 */
.L_x_15:
        /* <DEDUP_REMOVED lines=8> */
.L_x_19:
[----:B------:R-:W1:Y:S02]  /*09a0*/  LDCU.64 UR4, c[0x0][0x388] ;  /* 0x00007100ff0477ac */ /* 0x000e640008000a00 */
[----:B-1--4-:R-:W-:-:S04]  /*09b0*/  IADD3 R14, P4, PT, R11, UR4, RZ ;  /* 0x000000040b0e7c10 */ /* 0x012fc8000ff9e0ff */
[----:B------:R-:W-:-:S06]  /*09c0*/  IADD3.X R15, PT, PT, R9, UR5, RZ, P4, !PT ;  /* 0x00000005090f7c10 */ /* 0x000fcc000a7fe4ff */
[----:B------:R-:W4:Y:S04]  /*09d0*/  LDG.E.CONSTANT R15, desc[UR12][R14.64+0x8] ;  /* 0x0000080c0e0f7981 */ /* 0x000f28000c1e9900 */
[----:B----4-:R1:W-:Y:S02]  /*09e0*/  STS [R12+0x8], R15 ;  /* 0x0000080f0c007388 */ /* 0x0103e40000000800 */
.L_x_20:
[----:B------:R-:W-:Y:S05]  /*09f0*/  BSYNC.RECONVERGENT B0 ;  /* 0x0000000000007941 */ /* 0x000fea0003800200 */
.L_x_18:
        /* <DEDUP_REMOVED lines=8> */
.L_x_22:
[----:B------:R-:W1:Y:S02]  /*0a80*/  LDCU.64 UR4, c[0x0][0x388] ;  /* 0x00007100ff0477ac */ /* 0x000e640008000a00 */
[----:B-1--4-:R-:W-:-:S04]  /*0a90*/  IADD3 R14, P1, PT, R11, UR4, RZ ;  /* 0x000000040b0e7c10 */ /* 0x012fc8000ff3e0ff */
[----:B------:R-:W-:-:S06]  /*0aa0*/  IADD3.X R15, PT, PT, R9, UR5, RZ, P1, !PT ;  /* 0x00000005090f7c10 */ /* 0x000fcc0008ffe4ff */
[----:B------:R-:W4:Y:S04]  /*0ab0*/  LDG.E.CONSTANT R15, desc[UR12][R14.64+0xc] ;  /* 0x00000c0c0e0f7981 */ /* 0x000f28000c1e9900 */
[----:B----4-:R1:W-:Y:S02]  /*0ac0*/  STS [R12+0xc], R15 ;  /* 0x00000c0f0c007388 */ /* 0x0103e40000000800 */
.L_x_23:
[----:B------:R-:W-:Y:S05]  /*0ad0*/  BSYNC.RECONVERGENT B0 ;  /* 0x0000000000007941 */ /* 0x000fea0003800200 */
.L_x_21:
[----:B------:R-:W-:Y:S01]  /*0ae0*/  BAR.SYNC.DEFER_BLOCKING 0x0 ;  /* 0x0000000000007b1d */ /* 0x000fe20000010000 */
[----:B------:R-:W-:Y:S01]  /*0af0*/  ISETP.GT.U32.AND P1, PT, R0, 0xf, PT ;  /* 0x0000000f0000780c */ /* 0x000fe20003f24070 */
[----:B------:R-:W-:Y:S01]  /*0b00*/  HFMA2 R29, -RZ, RZ, 0, 0 ;  /* 0x00000000ff1d7431 */ /* 0x000fe200000001ff */
[----:B------:R-:W-:Y:S01]  /*0b10*/  ISETP.GT.U32.AND P4, PT, R20, 0xf, PT ;  /* 0x0000000f1400780c */ /* 0x000fe20003f84070 */
[----:B------:R-:W-:Y:S01]  /*0b20*/  HFMA2 R19, -RZ, RZ, 0, 0 ;  /* 0x00000000ff137431 */ /* 0x000fe200000001ff */
[----:B-1--4-:R-:W-:Y:S02]  /*0b30*/  CS2R R14, SRZ ;  /* 0x00000000000e7805 */ /* 0x012fe4000001ff00 */
[----:B------:R-:W-:Y:S02]  /*0b40*/  CS2R R40, SRZ ;  /* 0x0000000000287805 */ /* 0x000fe4000001ff00 */
[----:B------:R-:W-:Y:S01]  /*0b50*/  MOV R2, RZ ;  /* 0x000000ff00027202 */ /* 0x000fe20000000f00 */
[----:B------:R-:W-:Y:S01]  /*0b60*/  HFMA2 R43, -RZ, RZ, 0, 0 ;  /* 0x00000000ff2b7431 */ /* 0x000fe200000001ff */
[----:B------:R-:W-:-:S02]  /*0b70*/  CS2R R36, SRZ ;  /* 0x0000000000247805 */ /* 0x000fc4000001ff00 */
[----:B------:R-:W-:Y:S02]  /*0b80*/  MOV R31, RZ ;  /* 0x000000ff001f7202 */ /* 0x000fe40000000f00 */
[----:B------:R-:W-:Y:S02]  /*0b90*/  CS2R R34, SRZ ;  /* 0x0000000000227805 */ /* 0x000fe4000001ff00 */
[----:B------:R-:W-:Y:S01]  /*0ba0*/  MOV R27, RZ ;  /* 0x000000ff001b7202 */ /* 0x000fe20000000f00 */
[----:B------:R-:W-:Y:S01]  /*0bb0*/  HFMA2 R32, -RZ, RZ, 0, 0 ;  /* 0x00000000ff207431 */ /* 0x000fe200000001ff */
[----:B------:R-:W-:Y:S01]  /*0bc0*/  MOV R17, RZ ;  /* 0x000000ff00117202 */ /* 0x000fe20000000f00 */
[----:B------:R-:W-:Y:S01]  /*0bd0*/  HFMA2 R13, -RZ, RZ, 0, 0 ;  /* 0x00000000ff0d7431 */ /* 0x000fe200000001ff */
[----:B------:R-:W-:-:S04]  /*0be0*/  UIADD3 UR4, UPT, UPT, UR7, 0xf, URZ ;  /* 0x0000000f07047890 */ /* 0x000fc8000fffe0ff */
[----:B------:R-:W-:Y:S01]  /*0bf0*/  USHF.R.U32.HI UR4, URZ, 0x4, UR4 ;  /* 0x00000004ff047899 */ /* 0x000fe20008011604 */
[----:B------:R-:W-:Y:S03]  /*0c00*/  @!P1 LDS R29, [R4] ;  /* 0x00000000041d9984 */ /* 0x000fe60000000800 */
[----:B------:R-:W-:Y:S01]  /*0c10*/  UIADD3 UR6, UPT, UPT, -UR4, 0x1, URZ ;  /* 0x0000000104067890 */ /* 0x000fe2000fffe1ff */
[----:B------:R-:W-:Y:S03]  /*0c20*/  @!P1 LDS R14, [R4+0x40] ;  /* 0x00004000040e9984 */ /* 0x000fe60000000800 */
[----:B------:R-:W-:Y:S01]  /*0c30*/  UISETP.NE.AND UP0, UPT, UR6, URZ, UPT ;  /* 0x000000ff0600728c */ /* 0x000fe2000bf05270 */
[----:B------:R-:W1:Y:S04]  /*0c40*/  @!P4 LDS R19, [R10] ;  /* 0x000000000a13c984 */ /* 0x000e680000000800 */
[----:B------:R-:W4:Y:S04]  /*0c50*/  @!P1 LDS R40, [R4+0x80] ;  /* 0x0000800004289984 */ /* 0x000f280000000800 */
[----:B------:R-:W5:Y:S04]  /*0c60*/  @!P1 LDS R2, [R4+0xc0] ;  /* 0x0000c00004029984 */ /* 0x000f680000000800 */
[----:B------:R-:W-:Y:S04]  /*0c70*/  @!P1 LDS R37, [R4+0x4] ;  /* 0x0000040004259984 */ /* 0x000fe80000000800 */
[----:B------:R-:W0:Y:S04]  /*0c80*/  @!P4 LDS R34, [R10+0x100] ;  /* 0x000100000a22c984 */ /* 0x000e280000000800 */
[----:B------:R-:W2:Y:S04]  /*0c90*/  @!P1 LDS R31, [R4+0x44] ;  /* 0x00004400041f9984 */ /* 0x000ea80000000800 */
[----:B------:R-:W3:Y:S04]  /*0ca0*/  @!P1 LDS R36, [R4+0x84] ;  /* 0x0000840004249984 */ /* 0x000ee80000000800 */
[----:B------:R-:W3:Y:S04]  /*0cb0*/  @!P1 LDS R43, [R4+0xc4] ;  /* 0x0000c400042b9984 */ /* 0x000ee80000000800 */
[----:B------:R-:W3:Y:S04]  /*0cc0*/  @!P4 LDS R27, [R10+0x4] ;  /* 0x000004000a1bc984 */ /* 0x000ee80000000800 */
[----:B------:R-:W3:Y:S04]  /*0cd0*/  @!P4 LDS R32, [R10+0x104] ;  /* 0x000104000a20c984 */ /* 0x000ee80000000800 */
[----:B------:R-:W3:Y:S01]  /*0ce0*/  @!P4 LDS R17, [R10+0xc] ;  /* 0x00000c000a11c984 */ /* 0x000ee20000000800 */
[C---:B-1----:R-:W-:Y:S01]  /*0cf0*/  FFMA R33, R19.reuse, R29, RZ ;  /* 0x0000001d13217223 */ /* 0x042fe200000000ff */
[----:B------:R-:W-:-:S02]  /*0d00*/  FFMA R44, R19, R14, RZ ;  /* 0x0000000e132c7223 */ /* 0x000fc400000000ff */
[----:B------:R-:W1:Y:S01]  /*0d10*/  @!P4 LDS R35, [R10+0x10c] ;  /* 0x00010c000a23c984 */ /* 0x000e620000000800 */
[----:B----4-:R-:W-:-:S03]  /*0d20*/  FFMA R39, R19, R40, RZ ;  /* 0x0000002813277223 */ /* 0x010fc600000000ff */
[----:B------:R-:W4:Y:S01]  /*0d30*/  @!P4 LDS R13, [R10+0x8] ;  /* 0x000008000a0dc984 */ /* 0x000f220000000800 */
[----:B-----5:R-:W-:-:S03]  /*0d40*/  FFMA R16, R19, R2, RZ ;  /* 0x0000000213107223 */ /* 0x020fc600000000ff */
[----:B------:R-:W5:Y:S01]  /*0d50*/  @!P4 LDS R15, [R10+0x108] ;  /* 0x000108000a0fc984 */ /* 0x000f620000000800 */
[----:B0-----:R-:W-:-:S03]  /*0d60*/  FFMA R33, R34, R37, R33 ;  /* 0x0000002522217223 */ /* 0x001fc60000000021 */
[----:B------:R-:W-:Y:S01]  /*0d70*/  @!P4 LDS R41, [R10+0x208] ;  /* 0x000208000a29c984 */ /* 0x000fe20000000800 */
[C---:B--2---:R-:W-:Y:S01]  /*0d80*/  FFMA R44, R34.reuse, R31, R44 ;  /* 0x0000001f222c7223 */ /* 0x044fe2000000002c */
[C---:B---3--:R-:W-:Y:S01]  /*0d90*/  FFMA R42, R34.reuse, R36, R39 ;  /* 0x00000024222a7223 */ /* 0x048fe20000000027 */
[----:B------:R-:W-:Y:S01]  /*0da0*/  FFMA R34, R34, R43, R16 ;  /* 0x0000002b22227223 */ /* 0x000fe20000000010 */
[C---:B------:R-:W-:Y:S01]  /*0db0*/  FFMA R19, R27.reuse, R29, RZ ;  /* 0x0000001d1b137223 */ /* 0x040fe200000000ff */
[C---:B------:R-:W-:Y:S01]  /*0dc0*/  FFMA R18, R27.reuse, R14, RZ ;  /* 0x0000000e1b127223 */ /* 0x040fe200000000ff */
[C---:B------:R-:W-:Y:S01]  /*0dd0*/  FFMA R39, R27.reuse, R40, RZ ;  /* 0x000000281b277223 */ /* 0x040fe200000000ff */
[----:B------:R-:W-:Y:S01]  /*0de0*/  FFMA R16, R27, R2, RZ ;  /* 0x000000021b107223 */ /* 0x000fe200000000ff */
[C---:B------:R-:W-:Y:S01]  /*0df0*/  FFMA R38, R32.reuse, R37, R19 ;  /* 0x0000002520267223 */ /* 0x040fe20000000013 */
[C---:B------:R-:W-:Y:S01]  /*0e00*/  FFMA R18, R32.reuse, R31, R18 ;  /* 0x0000001f20127223 */ /* 0x040fe20000000012 */
[C---:B------:R-:W-:Y:S01]  /*0e10*/  FFMA R28, R32.reuse, R36, R39 ;  /* 0x00000024201c7223 */ /* 0x040fe20000000027 */
[----:B------:R-:W-:Y:S01]  /*0e20*/  FFMA R32, R32, R43, R16 ;  /* 0x0000002b20207223 */ /* 0x000fe20000000010 */
[C---:B------:R-:W-:Y:S01]  /*0e30*/  FFMA R16, R17.reuse, R29, RZ ;  /* 0x0000001d11107223 */ /* 0x040fe200000000ff */
[C---:B------:R-:W-:Y:S01]  /*0e40*/  FFMA R26, R17.reuse, R14, RZ ;  /* 0x0000000e111a7223 */ /* 0x040fe200000000ff */
[C---:B------:R-:W-:Y:S01]  /*0e50*/  FFMA R19, R17.reuse, R40, RZ ;  /* 0x0000002811137223 */ /* 0x040fe200000000ff */
[----:B------:R-:W-:Y:S01]  /*0e60*/  FFMA R17, R17, R2, RZ ;  /* 0x0000000211117223 */ /* 0x000fe200000000ff */
[C---:B-1----:R-:W-:Y:S01]  /*0e70*/  FFMA R16, R35.reuse, R37, R16 ;  /* 0x0000002523107223 */ /* 0x042fe20000000010 */
[C---:B------:R-:W-:Y:S01]  /*0e80*/  FFMA R26, R35.reuse, R31, R26 ;  /* 0x0000001f231a7223 */ /* 0x040fe2000000001a */
[C---:B------:R-:W-:Y:S01]  /*0e90*/  FFMA R30, R35.reuse, R36, R19 ;  /* 0x00000024231e7223 */ /* 0x040fe20000000013 */
[----:B------:R-:W-:Y:S01]  /*0ea0*/  FFMA R35, R35, R43, R17 ;  /* 0x0000002b23237223 */ /* 0x000fe20000000011 */
[C---:B----4-:R-:W-:Y:S01]  /*0eb0*/  FFMA R17, R13.reuse, R29, RZ ;  /* 0x0000001d0d117223 */ /* 0x050fe200000000ff */
[C---:B------:R-:W-:Y:S01]  /*0ec0*/  FFMA R14, R13.reuse, R14, RZ ;  /* 0x0000000e0d0e7223 */ /* 0x040fe200000000ff */
[----:B------:R-:W-:Y:S01]  /*0ed0*/  FFMA R39, R13, R2, RZ ;  /* 0x000000020d277223 */ /* 0x000fe200000000ff */
[----:B------:R-:W-:-:S02]  /*0ee0*/  HFMA2 R27, -RZ, RZ, 0, 0 ;  /* 0x00000000ff1b7431 */ /* 0x000fc400000001ff */
[----:B-----5:R-:W-:Y:S01]  /*0ef0*/  FFMA R37, R15, R37, R17 ;  /* 0x000000250f257223 */ /* 0x020fe20000000011 */
[----:B------:R-:W-:Y:S02]  /*0f00*/  HFMA2 R17, -RZ, RZ, 0, 0 ;  /* 0x00000000ff117431 */ /* 0x000fe400000001ff */
[----:B------:R-:W-:Y:S01]  /*0f10*/  FFMA R29, R13, R40, RZ ;  /* 0x000000280d1d7223 */ /* 0x000fe200000000ff */
[----:B------:R-:W-:Y:S02]  /*0f20*/  HFMA2 R2, -RZ, RZ, 0, 0 ;  /* 0x00000000ff027431 */ /* 0x000fe400000001ff */
[C---:B------:R-:W-:Y:S01]  /*0f30*/  FFMA R40, R15.reuse, R31, R14 ;  /* 0x0000001f0f287223 */ /* 0x040fe2000000000e */
[----:B------:R-:W-:Y:S01]  /*0f40*/  MOV R13, RZ ;  /* 0x000000ff000d7202 */ /* 0x000fe20000000f00 */
[C---:B------:R-:W-:Y:S01]  /*0f50*/  FFMA R36, R15.reuse, R36, R29 ;  /* 0x000000240f247223 */ /* 0x040fe2000000001d */
[----:B------:R-:W-:Y:S01]  /*0f60*/  MOV R14, RZ ;  /* 0x000000ff000e7202 */ /* 0x000fe20000000f00 */
[----:B------:R-:W-:Y:S01]  /*0f70*/  FFMA R43, R15, R43, R39 ;  /* 0x0000002b0f2b7223 */ /* 0x000fe20000000027 */
[----:B------:R-:W-:Y:S01]  /*0f80*/  MOV R19, RZ ;  /* 0x000000ff00137202 */ /* 0x000fe20000000f00 */
[----:B------:R-:W-:Y:S01]  /*0f90*/  @!P4 LDS R27, [R10+0x20c] ;  /* 0x00020c000a1bc984 */ /* 0x000fe20000000800 */
[----:B------:R-:W-:-:S03]  /*0fa0*/  MOV R31, RZ ;  /* 0x000000ff001f7202 */ /* 0x000fc60000000f00 */
[----:B------:R-:W-:Y:S04]  /*0fb0*/  @!P4 LDS R17, [R10+0x200] ;  /* 0x000200000a11c984 */ /* 0x000fe80000000800 */
[----:B------:R-:W-:Y:S04]  /*0fc0*/  @!P4 LDS R13, [R10+0x204] ;  /* 0x000204000a0dc984 */ /* 0x000fe80000000800 */
[----:B------:R-:W0:Y:S04]  /*0fd0*/  @!P1 LDS R14, [R4+0x48] ;  /* 0x00004800040e9984 */ /* 0x000e280000000800 */
[----:B------:R-:W1:Y:S04]  /*0fe0*/  @!P1 LDS R2, [R4+0x88] ;  /* 0x0000880004029984 */ /* 0x000e680000000800 */
[----:B------:R-:W2:Y:S04]  /*0ff0*/  @!P1 LDS R19, [R4+0x8] ;  /* 0x0000080004139984 */ /* 0x000ea80000000800 */
[----:B------:R-:W3:Y:S01]  /*1000*/  @!P1 LDS R31, [R4+0xc8] ;  /* 0x0000c800041f9984 */ /* 0x000ee20000000800 */
[-C--:B0-----:R-:W-:Y:S01]  /*1010*/  FFMA R44, R17, R14.reuse, R44 ;  /* 0x0000000e112c7223 */ /* 0x081fe2000000002c */
[-C--:B------:R-:W-:Y:S01]  /*1020*/  FFMA R18, R13, R14.reuse, R18 ;  /* 0x0000000e0d127223 */ /* 0x080fe20000000012 */
[-C--:B------:R-:W-:Y:S01]  /*1030*/  FFMA R40, R41, R14.reuse, R40 ;  /* 0x0000000e29287223 */ /* 0x080fe20000000028 */
[----:B------:R-:W-:Y:S01]  /*1040*/  FFMA R26, R27, R14, R26 ;  /* 0x0000000e1b1a7223 */ /* 0x000fe2000000001a */
[-C--:B-1----:R-:W-:Y:S01]  /*1050*/  FFMA R42, R17, R2.reuse, R42 ;  /* 0x00000002112a7223 */ /* 0x082fe2000000002a */
[-C--:B------:R-:W-:Y:S01]  /*1060*/  FFMA R28, R13, R2.reuse, R28 ;  /* 0x000000020d1c7223 */ /* 0x080fe2000000001c */
[-C--:B------:R-:W-:Y:S01]  /*1070*/  FFMA R36, R41, R2.reuse, R36 ;  /* 0x0000000229247223 */ /* 0x080fe20000000024 */
[----:B------:R-:W-:Y:S01]  /*1080*/  FFMA R30, R27, R2, R30 ;  /* 0x000000021b1e7223 */ /* 0x000fe2000000001e */
[-C--:B--2---:R-:W-:Y:S01]  /*1090*/  FFMA R33, R17, R19.reuse, R33 ;  /* 0x0000001311217223 */ /* 0x084fe20000000021 */
[----:B------:R-:W-:Y:S01]  /*10a0*/  FFMA R15, R41, R19, R37 ;  /* 0x00000013290f7223 */ /* 0x000fe20000000025 */
[----:B------:R-:W-:-:S02]  /*10b0*/  HFMA2 R37, -RZ, RZ, 0, 0 ;  /* 0x00000000ff257431 */ /* 0x000fc400000001ff */
[----:B------:R-:W-:Y:S01]  /*10c0*/  FFMA R29, R13, R19, R38 ;  /* 0x000000130d1d7223 */ /* 0x000fe20000000026 */
[-C--:B---3--:R-:W-:Y:S01]  /*10d0*/  FFMA R14, R17, R31.reuse, R34 ;  /* 0x0000001f110e7223 */ /* 0x088fe20000000022 */
[----:B------:R-:W-:Y:S01]  /*10e0*/  FFMA R2, R13, R31, R32 ;  /* 0x0000001f0d027223 */ /* 0x000fe20000000020 */
[----:B------:R-:W-:Y:S02]  /*10f0*/  HFMA2 R17, -RZ, RZ, 0, 0 ;  /* 0x00000000ff117431 */ /* 0x000fe400000001ff */
[----:B------:R-:W-:Y:S01]  /*1100*/  FFMA R16, R27, R19, R16 ;  /* 0x000000131b107223 */ /* 0x000fe20000000010 */
[----:B------:R-:W-:Y:S01]  /*1110*/  HFMA2 R32, -RZ, RZ, 0, 0 ;  /* 0x00000000ff207431 */ /* 0x000fe200000001ff */
[----:B------:R-:W-:Y:S02]  /*1120*/  CS2R R38, SRZ ;  /* 0x0000000000267805 */ /* 0x000fe4000001ff00 */
[----:B------:R-:W-:Y:S01]  /*1130*/  MOV R13, RZ ;  /* 0x000000ff000d7202 */ /* 0x000fe20000000f00 */
[-C--:B------:R-:W-:Y:S01]  /*1140*/  FFMA R41, R41, R31.reuse, R43 ;  /* 0x0000001f29297223 */ /* 0x080fe2000000002b */
[----:B------:R-:W-:Y:S01]  /*1150*/  MOV R34, RZ ;  /* 0x000000ff00227202 */ /* 0x000fe20000000f00 */
[----:B------:R-:W-:Y:S01]  /*1160*/  @!P4 LDS R37, [R10+0x30c] ;  /* 0x00030c000a25c984 */ /* 0x000fe20000000800 */
[----:B------:R-:W-:Y:S01]  /*1170*/  MOV R19, RZ ;  /* 0x000000ff00137202 */ /* 0x000fe20000000f00 */
[----:B------:R-:W-:Y:S01]  /*1180*/  FFMA R35, R27, R31, R35 ;  /* 0x0000001f1b237223 */ /* 0x000fe20000000023 */
[----:B------:R-:W-:Y:S01]  /*1190*/  HFMA2 R31, -RZ, RZ, 0, 0 ;  /* 0x00000000ff1f7431 */ /* 0x000fe200000001ff */
[----:B------:R-:W0:Y:S01]  /*11a0*/  @!P1 LDS R38, [R4+0xc] ;  /* 0x00000c0004269984 */ /* 0x000e220000000800 */
[----:B------:R-:W-:-:S02]  /*11b0*/  MOV R43, RZ ;  /* 0x000000ff002b7202 */ /* 0x000fc40000000f00 */
[----:B------:R-:W-:Y:S01]  /*11c0*/  MOV R27, RZ ;  /* 0x000000ff001b7202 */ /* 0x000fe20000000f00 */
[----:B------:R-:W1:Y:S04]  /*11d0*/  @!P4 LDS R17, [R10+0x300] ;  /* 0x000300000a11c984 */ /* 0x000e680000000800 */
[----:B------:R-:W2:Y:S04]  /*11e0*/  @!P4 LDS R13, [R10+0x304] ;  /* 0x000304000a0dc984 */ /* 0x000ea80000000800 */
[----:B------:R-:W3:Y:S04]  /*11f0*/  @!P4 LDS R39, [R10+0x308] ;  /* 0x000308000a27c984 */ /* 0x000ee80000000800 */
[----:B------:R-:W4:Y:S04]  /*1200*/  @!P1 LDS R34, [R4+0x4c] ;  /* 0x00004c0004229984 */ /* 0x000f280000000800 */
[----:B------:R-:W5:Y:S04]  /*1210*/  @!P1 LDS R32, [R4+0x8c] ;  /* 0x00008c0004209984 */ /* 0x000f680000000800 */
[----:B------:R-:W5:Y:S04]  /*1220*/  @!P1 LDS R19, [R4+0xcc] ;  /* 0x0000cc0004139984 */ /* 0x000f680000000800 */
[----:B------:R-:W-:Y:S04]  /*1230*/  @!P4 LDS R43, [R10+0x408] ;  /* 0x000408000a2bc984 */ /* 0x000fe80000000800 */
[----:B------:R-:W-:Y:S04]  /*1240*/  @!P4 LDS R31, [R10+0x40c] ;  /* 0x00040c000a1fc984 */ /* 0x000fe80000000800 */
[----:B------:R-:W-:Y:S01]  /*1250*/  @!P1 LDS R27, [R4+0xd0] ;  /* 0x0000d000041b9984 */ /* 0x000fe20000000800 */
[-C--:B0-----:R-:W-:Y:S01]  /*1260*/  FFMA R16, R37, R38.reuse, R16 ;  /* 0x0000002625107223 */ /* 0x081fe20000000010 */
[-C--:B-1----:R-:W-:Y:S01]  /*1270*/  FFMA R33, R17, R38.reuse, R33 ;  /* 0x0000002611217223 */ /* 0x082fe20000000021 */
[-C--:B--2---:R-:W-:Y:S01]  /*1280*/  FFMA R29, R13, R38.reuse, R29 ;  /* 0x000000260d1d7223 */ /* 0x084fe2000000001d */
[----:B---3--:R-:W-:Y:S01]  /*1290*/  FFMA R15, R39, R38, R15 ;  /* 0x00000026270f7223 */ /* 0x008fe2000000000f */
[----:B------:R-:W-:-:S02]  /*12a0*/  HFMA2 R38, -RZ, RZ, 0, 0 ;  /* 0x00000000ff267431 */ /* 0x000fc400000001ff */
[-C--:B----4-:R-:W-:Y:S01]  /*12b0*/  FFMA R18, R13, R34.reuse, R18 ;  /* 0x000000220d127223 */ /* 0x090fe20000000012 */
[-C--:B------:R-:W-:Y:S01]  /*12c0*/  FFMA R44, R17, R34.reuse, R44 ;  /* 0x00000022112c7223 */ /* 0x080fe2000000002c */
[-C--:B------:R-:W-:Y:S01]  /*12d0*/  FFMA R40, R39, R34.reuse, R40 ;  /* 0x0000002227287223 */ /* 0x080fe20000000028 */
[----:B------:R-:W-:Y:S01]  /*12e0*/  FFMA R26, R37, R34, R26 ;  /* 0x00000022251a7223 */ /* 0x000fe2000000001a */
[-C--:B-----5:R-:W-:Y:S01]  /*12f0*/  FFMA R42, R17, R32.reuse, R42 ;  /* 0x00000020112a7223 */ /* 0x0a0fe2000000002a */
[-C--:B------:R-:W-:Y:S01]  /*1300*/  FFMA R28, R13, R32.reuse, R28 ;  /* 0x000000200d1c7223 */ /* 0x080fe2000000001c */
[-C--:B------:R-:W-:Y:S01]  /*1310*/  FFMA R36, R39, R32.reuse, R36 ;  /* 0x0000002027247223 */ /* 0x080fe20000000024 */
[----:B------:R-:W-:Y:S01]  /*1320*/  FFMA R30, R37, R32, R30 ;  /* 0x00000020251e7223 */ /* 0x000fe2000000001e */
[-C--:B------:R-:W-:Y:S01]  /*1330*/  FFMA R2, R13, R19.reuse, R2 ;  /* 0x000000130d027223 */ /* 0x080fe20000000002 */
[----:B------:R-:W-:Y:S02]  /*1340*/  HFMA2 R13, -RZ, RZ, 0, 0 ;  /* 0x00000000ff0d7431 */ /* 0x000fe400000001ff */
[-C--:B------:R-:W-:Y:S01]  /*1350*/  FFMA R14, R17, R19.reuse, R14 ;  /* 0x00000013110e7223 */ /* 0x080fe2000000000e */
[----:B------:R-:W-:Y:S01]  /*1360*/  HFMA2 R32, -RZ, RZ, 0, 0 ;  /* 0x00000000ff207431 */ /* 0x000fe200000001ff */
[----:B------:R-:W-:Y:S01]  /*1370*/  MOV R17, RZ ;  /* 0x000000ff00117202 */ /* 0x000fe20000000f00 */
[----:B------:R-:W0:Y:S01]  /*1380*/  @!P1 LDS R38, [R4+0x10] ;  /* 0x0000100004269984 */ /* 0x000e220000000800 */
[----:B------:R-:W-:Y:S01]  /*1390*/  MOV R34, RZ ;  /* 0x000000ff00227202 */ /* 0x000fe20000000f00 */
[----:B------:R-:W-:Y:S01]  /*13a0*/  FFMA R37, R37, R19, R35 ;  /* 0x0000001325257223 */ /* 0x000fe20000000023 */
[----:B------:R-:W-:-:S02]  /*13b0*/  HFMA2 R35, -RZ, RZ, 0, 0 ;  /* 0x00000000ff237431 */ /* 0x000fc400000001ff */
[----:B------:R-:W-:Y:S01]  /*13c0*/  FFMA R39, R39, R19, R41 ;  /* 0x0000001327277223 */ /* 0x000fe20000000029 */
[----:B------:R-:W1:Y:S01]  /*13d0*/  @!P4 LDS R17, [R10+0x400] ;  /* 0x000400000a11c984 */ /* 0x000e620000000800 */
[----:B------:R-:W-:Y:S02]  /*13e0*/  MOV R41, RZ ;  /* 0x000000ff00297202 */ /* 0x000fe40000000f00 */
[----:B------:R-:W-:Y:S01]  /*13f0*/  MOV R19, RZ ;  /* 0x000000ff00137202 */ /* 0x000fe20000000f00 */
[----:B------:R-:W2:Y:S04]  /*1400*/  @!P4 LDS R13, [R10+0x404] ;  /* 0x000404000a0dc984 */ /* 0x000ea80000000800 */
[----:B------:R-:W3:Y:S04]  /*1410*/  @!P1 LDS R34, [R4+0x50] ;  /* 0x0000500004229984 */ /* 0x000ee80000000800 */
[----:B------:R-:W4:Y:S04]  /*1420*/  @!P1 LDS R32, [R4+0x90] ;  /* 0x0000900004209984 */ /* 0x000f280000000800 */
[----:B------:R-:W-:Y:S04]  /*1430*/  @!P4 LDS R41, [R10+0x508] ;  /* 0x000508000a29c984 */ /* 0x000fe80000000800 */
[----:B------:R-:W-:Y:S04]  /*1440*/  @!P4 LDS R35, [R10+0x50c] ;  /* 0x00050c000a23c984 */ /* 0x000fe80000000800 */
[----:B------:R-:W-:Y:S01]  /*1450*/  @!P1 LDS R19, [R4+0xd4] ;  /* 0x0000d40004139984 */ /* 0x000fe20000000800 */
[-C--:B0-----:R-:W-:Y:S01]  /*1460*/  FFMA R15, R43, R38.reuse, R15 ;  /* 0x000000262b0f7223 */ /* 0x081fe2000000000f */
[-C--:B------:R-:W-:Y:S01]  /*1470*/  FFMA R16, R31, R38.reuse, R16 ;  /* 0x000000261f107223 */ /* 0x080fe20000000010 */
[CC--:B-1----:R-:W-:Y:S01]  /*1480*/  FFMA R33, R17.reuse, R38.reuse, R33 ;  /* 0x0000002611217223 */ /* 0x0c2fe20000000021 */
[-C--:B------:R-:W-:Y:S01]  /*1490*/  FFMA R14, R17, R27.reuse, R14 ;  /* 0x0000001b110e7223 */ /* 0x080fe2000000000e */
[C---:B--2---:R-:W-:Y:S01]  /*14a0*/  FFMA R29, R13.reuse, R38, R29 ;  /* 0x000000260d1d7223 */ /* 0x044fe2000000001d */
[----:B------:R-:W-:Y:S01]  /*14b0*/  FFMA R2, R13, R27, R2 ;  /* 0x0000001b0d027223 */ /* 0x000fe20000000002 */
[----:B------:R-:W-:-:S02]  /*14c0*/  HFMA2 R38, -RZ, RZ, 0, 0 ;  /* 0x00000000ff267431 */ /* 0x000fc400000001ff */
[-C--:B---3--:R-:W-:Y:S01]  /*14d0*/  FFMA R18, R13, R34.reuse, R18 ;  /* 0x000000220d127223 */ /* 0x088fe20000000012 */
[-C--:B------:R-:W-:Y:S01]  /*14e0*/  FFMA R44, R17, R34.reuse, R44 ;  /* 0x00000022112c7223 */ /* 0x080fe2000000002c */
[-C--:B------:R-:W-:Y:S01]  /*14f0*/  FFMA R40, R43, R34.reuse, R40 ;  /* 0x000000222b287223 */ /* 0x080fe20000000028 */
[----:B------:R-:W-:Y:S01]  /*1500*/  FFMA R26, R31, R34, R26 ;  /* 0x000000221f1a7223 */ /* 0x000fe2000000001a */
[-C--:B----4-:R-:W-:Y:S01]  /*1510*/  FFMA R42, R17, R32.reuse, R42 ;  /* 0x00000020112a7223 */ /* 0x090fe2000000002a */
[-C--:B------:R-:W-:Y:S01]  /*1520*/  FFMA R28, R13, R32.reuse, R28 ;  /* 0x000000200d1c7223 */ /* 0x080fe2000000001c */
[-C--:B------:R-:W-:Y:S01]  /*1530*/  FFMA R36, R43, R32.reuse, R36 ;  /* 0x000000202b247223 */ /* 0x080fe20000000024 */
[C---:B------:R-:W-:Y:S01]  /*1540*/  FFMA R30, R31.reuse, R32, R30 ;  /* 0x000000201f1e7223 */ /* 0x040fe2000000001e */
[----:B------:R-:W-:Y:S01]  /*1550*/  HFMA2 R13, -RZ, RZ, 0, 0 ;  /* 0x00000000ff0d7431 */ /* 0x000fe200000001ff */
[----:B------:R-:W-:Y:S01]  /*1560*/  MOV R17, RZ ;  /* 0x000000ff00117202 */ /* 0x000fe20000000f00 */
[----:B------:R-:W-:Y:S01]  /*1570*/  HFMA2 R32, -RZ, RZ, 0, 0 ;  /* 0x00000000ff207431 */ /* 0x000fe200000001ff */
[----:B------:R-:W-:Y:S01]  /*1580*/  MOV R34, RZ ;  /* 0x000000ff00227202 */ /* 0x000fe20000000f00 */
[----:B------:R-:W0:Y:S01]  /*1590*/  @!P1 LDS R38, [R4+0x14] ;  /* 0x0000140004269984 */ /* 0x000e220000000800 */
[----:B------:R-:W-:Y:S01]  /*15a0*/  FFMA R31, R31, R27, R37 ;  /* 0x0000001b1f1f7223 */ /* 0x000fe20000000025 */
[----:B------:R-:W-:-:S02]  /*15b0*/  HFMA2 R37, -RZ, RZ, 0, 0 ;  /* 0x00000000ff257431 */ /* 0x000fc400000001ff */
[----:B------:R-:W-:Y:S01]  /*15c0*/  FFMA R43, R43, R27, R39 ;  /* 0x0000001b2b2b7223 */ /* 0x000fe20000000027 */
[----:B------:R-:W1:Y:S01]  /*15d0*/  @!P4 LDS R17, [R10+0x500] ;  /* 0x000500000a11c984 */ /* 0x000e620000000800 */
[----:B------:R-:W-:-:S03]  /*15e0*/  MOV R27, RZ ;  /* 0x000000ff001b7202 */ /* 0x000fc60000000f00 */
[----:B------:R-:W2:Y:S04]  /*15f0*/  @!P4 LDS R13, [R10+0x504] ;  /* 0x000504000a0dc984 */ /* 0x000ea80000000800 */
[----:B------:R-:W3:Y:S04]  /*1600*/  @!P1 LDS R34, [R4+0x54] ;  /* 0x0000540004229984 */ /* 0x000ee80000000800 */
[----:B------:R-:W4:Y:S04]  /*1610*/  @!P1 LDS R32, [R4+0x94] ;  /* 0x0000940004209984 */ /* 0x000f280000000800 */
[----:B------:R-:W-:Y:S04]  /*1620*/  @!P4 LDS R37, [R10+0x60c] ;  /* 0x00060c000a25c984 */ /* 0x000fe80000000800 */
[----:B------:R-:W-:Y:S01]  /*1630*/  @!P1 LDS R27, [R4+0xd8] ;  /* 0x0000d800041b9984 */ /* 0x000fe20000000800 */
[-C--:B0-----:R-:W-:Y:S01]  /*1640*/  FFMA R15, R41, R38.reuse, R15 ;  /* 0x00000026290f7223 */ /* 0x081fe2000000000f */
[-C--:B------:R-:W-:Y:S01]  /*1650*/  FFMA R16, R35, R38.reuse, R16 ;  /* 0x0000002623107223 */ /* 0x080fe20000000010 */
[CC--:B-1----:R-:W-:Y:S01]  /*1660*/  FFMA R33, R17.reuse, R38.reuse, R33 ;  /* 0x0000002611217223 */ /* 0x0c2fe20000000021 */
[-C--:B------:R-:W-:Y:S01]  /*1670*/  FFMA R14, R17, R19.reuse, R14 ;  /* 0x00000013110e7223 */ /* 0x080fe2000000000e */
[C---:B--2---:R-:W-:Y:S01]  /*1680*/  FFMA R29, R13.reuse, R38, R29 ;  /* 0x000000260d1d7223 */ /* 0x044fe2000000001d */
[-C--:B------:R-:W-:Y:S01]  /*1690*/  FFMA R2, R13, R19.reuse, R2 ;  /* 0x000000130d027223 */ /* 0x080fe20000000002 */
[----:B------:R-:W-:Y:S01]  /*16a0*/  CS2R R38, SRZ ;  /* 0x0000000000267805 */ /* 0x000fe2000001ff00 */
        /* <DEDUP_REMOVED lines=22> */
[----:B------:R-:W5:Y:S04]  /*1810*/  @!P1 LDS R32, [R4+0x98] ;  /* 0x0000980004209984 */ /* 0x000f680000000800 */
[----:B------:R-:W-:Y:S04]  /*1820*/  @!P4 LDS R43, [R10+0x708] ;  /* 0x000708000a2bc984 */ /* 0x000fe80000000800 */
[----:B------:R-:W-:Y:S04]  /*1830*/  @!P4 LDS R31, [R10+0x70c] ;  /* 0x00070c000a1fc984 */ /* 0x000fe80000000800 */
[----:B------:R-:W-:Y:S01]  /*1840*/  @!P1 LDS R19, [R4+0xdc] ;  /* 0x0000dc0004139984 */ /* 0x000fe20000000800 */
[-C--:B0-----:R-:W-:Y:S01]  /*1850*/  FFMA R16, R37, R38.reuse, R16 ;  /* 0x0000002625107223 */ /* 0x081fe20000000010 */
[CC--:B-1----:R-:W-:Y:S01]  /*1860*/  FFMA R29, R13.reuse, R38.reuse, R29 ;  /* 0x000000260d1d7223 */ /* 0x0c2fe2000000001d */
[-C--:B------:R-:W-:Y:S01]  /*1870*/  FFMA R2, R13, R27.reuse, R2 ;  /* 0x0000001b0d027223 */ /* 0x080fe20000000002 */
[CC--:B--2---:R-:W-:Y:S01]  /*1880*/  FFMA R33, R17.reuse, R38.reuse, R33 ;  /* 0x0000002611217223 */ /* 0x0c4fe20000000021 */
[----:B------:R-:W-:Y:S01]  /*1890*/  FFMA R14, R17, R27, R14 ;  /* 0x0000001b110e7223 */ /* 0x000fe2000000000e */
        /* <DEDUP_REMOVED lines=71> */
[----:B------:R-:W-:Y:S01]  /*1d10*/  FFMA R30, R35, R32, R30 ;  /* 0x00000020231e7223 */ /* 0x000fe2000000001e */
[----:B------:R-:W-:Y:S01]  /*1d20*/  HFMA2 R17, -RZ, RZ, 0, 0 ;  /* 0x00000000ff117431 */ /* 0x000fe200000001ff */
[----:B------:R-:W-:Y:S01]  /*1d30*/  MOV R13, RZ ;  /* 0x000000ff000d7202 */ /* 0x000fe20000000f00 */
[----:B------:R-:W-:Y:S01]  /*1d40*/  HFMA2 R32, -RZ, RZ, 0, 0 ;  /* 0x00000000ff207431 */ /* 0x000fe200000001ff */
[----:B------:R-:W-:Y:S01]  /*1d50*/  MOV R34, RZ ;  /* 0x000000ff00227202 */ /* 0x000fe20000000f00 */
[----:B------:R-:W0:Y:S01]  /*1d60*/  @!P1 LDS R38, [R4+0x24] ;  /* 0x0000240004269984 */ /* 0x000e220000000800 */
[-C--:B------:R-:W-:Y:S01]  /*1d70*/  FFMA R41, R41, R27.reuse, R43 ;  /* 0x0000001b29297223 */ /* 0x080fe2000000002b */
[----:B------:R-:W-:Y:S01]  /*1d80*/  FFMA R35, R35, R27, R31 ;  /* 0x0000001b23237223 */ /* 0x000fe2000000001f */
[----:B------:R-:W-:Y:S01]  /*1d90*/  HFMA2 R27, -RZ, RZ, 0, 0 ;  /* 0x00000000ff1b7431 */ /* 0x000fe200000001ff */
[----:B------:R-:W1:Y:S01]  /*1da0*/  @!P4 LDS R13, [R10+0x904] ;  /* 0x000904000a0dc984 */ /* 0x000e620000000800 */
[----:B------:R-:W-:-:S02]  /*1db0*/  MOV R43, RZ ;  /* 0x000000ff002b7202 */ /* 0x000fc40000000f00 */
        /* <DEDUP_REMOVED lines=137> */
[----:B------:R-:W-:Y:S01]  /*2650*/  FFMA R16, R27, R38, R16 ;  /* 0x000000261b107223 */ /* 0x000fe20000000010 */
[-C--:B-1----:R-:W-:Y:S01]  /*2660*/  FFMA R44, R19, R34.reuse, R44 ;  /* 0x00000022132c7223 */ /* 0x082fe2000000002c */
[-C--:B------:R-:W-:Y:S01]  /*2670*/  FFMA R40, R43, R34.reuse, R40 ;  /* 0x000000222b287223 */ /* 0x080fe20000000028 */
[----:B------:R-:W-:Y:S01]  /*2680*/  FFMA R26, R27, R34, R26 ;  /* 0x000000221b1a7223 */ /* 0x000fe2000000001a */
[----:B--2---:R-:W-:Y:S01]  /*2690*/  FFMA R29, R17, R38, R29 ;  /* 0x00000026111d7223 */ /* 0x004fe2000000001d */
[----:B------:R-:W-:-:S02]  /*26a0*/  HFMA2 R38, -RZ, RZ, 0, 0 ;  /* 0x00000000ff267431 */ /* 0x000fc400000001ff */
[----:B------:R-:W-:Y:S01]  /*26b0*/  FFMA R18, R17, R34, R18 ;  /* 0x0000002211127223 */ /* 0x000fe20000000012 */
[----:B------:R-:W-:Y:S01]  /*26c0*/  MOV R34, RZ ;  /* 0x000000ff00227202 */ /* 0x000fe20000000f00 */
[-C--:B---3--:R-:W-:Y:S01]  /*26d0*/  FFMA R42, R19, R32.reuse, R42 ;  /* 0x00000020132a7223 */ /* 0x088fe2000000002a */
[-C--:B------:R-:W-:Y:S01]  /*26e0*/  FFMA R28, R17, R32.reuse, R28 ;  /* 0x00000020111c7223 */ /* 0x080fe2000000001c */
[-C--:B------:R-:W-:Y:S01]  /*26f0*/  FFMA R36, R43, R32.reuse, R36 ;  /* 0x000000202b247223 */ /* 0x080fe20000000024 */
[----:B------:R-:W-:Y:S01]  /*2700*/  FFMA R30, R27, R32, R30 ;  /* 0x000000201b1e7223 */ /* 0x000fe2000000001e */
[-C--:B----4-:R-:W-:Y:S01]  /*2710*/  FFMA R14, R19, R13.reuse, R14 ;  /* 0x0000000d130e7223 */ /* 0x090fe2000000000e */
[----:B------:R-:W-:Y:S02]  /*2720*/  HFMA2 R19, -RZ, RZ, 0, 0 ;  /* 0x00000000ff137431 */ /* 0x000fe400000001ff */
[-C--:B------:R-:W-:Y:S01]  /*2730*/  FFMA R2, R17, R13.reuse, R2 ;  /* 0x0000000d11027223 */ /* 0x080fe20000000002 */
        /* <DEDUP_REMOVED lines=14> */
[----:B------:R-:W5:Y:S01]  /*2820*/  @!P4 LDS R13, [R10+0xf0c] ;  /* 0x000f0c000a0dc984 */ /* 0x000f620000000800 */
[-C--:B0-----:R-:W-:Y:S01]  /*2830*/  FFMA R33, R31, R38.reuse, R33 ;  /* 0x000000261f217223 */ /* 0x081fe20000000021 */
[-C--:B------:R-:W-:Y:S01]  /*2840*/  FFMA R15, R41, R38.reuse, R15 ;  /* 0x00000026290f7223 */ /* 0x080fe2000000000f */
[----:B------:R-:W-:Y:S01]  /*2850*/  FFMA R16, R35, R38, R16 ;  /* 0x0000002623107223 */ /* 0x000fe20000000010 */
[-C--:B-1----:R-:W-:Y:S01]  /*2860*/  FFMA R44, R31, R34.reuse, R44 ;  /* 0x000000221f2c7223 */ /* 0x082fe2000000002c */
[-C--:B------:R-:W-:Y:S01]  /*2870*/  FFMA R40, R41, R34.reuse, R40 ;  /* 0x0000002229287223 */ /* 0x080fe20000000028 */
[----:B------:R-:W-:Y:S01]  /*2880*/  FFMA R26, R35, R34, R26 ;  /* 0x00000022231a7223 */ /* 0x000fe2000000001a */
[C---:B--2---:R-:W-:Y:S01]  /*2890*/  FFMA R29, R19.reuse, R38, R29 ;  /* 0x00000026131d7223 */ /* 0x044fe2000000001d */
[----:B------:R-:W-:Y:S01]  /*28a0*/  FFMA R18, R19, R34, R18 ;  /* 0x0000002213127223 */ /* 0x000fe20000000012 */
[----:B------:R-:W-:-:S02]  /*28b0*/  HFMA2 R38, -RZ, RZ, 0, 0 ;  /* 0x00000000ff267431 */ /* 0x000fc400000001ff */
[-C--:B---3--:R-:W-:Y:S01]  /*28c0*/  FFMA R28, R19, R32.reuse, R28 ;  /* 0x00000020131c7223 */ /* 0x088fe2000000001c */
[-C--:B------:R-:W-:Y:S01]  /*28d0*/  FFMA R42, R31, R32.reuse, R42 ;  /* 0x000000201f2a7223 */ /* 0x080fe2000000002a */
[----:B------:R-:W-:Y:S02]  /*28e0*/  HFMA2 R34, -RZ, RZ, 0, 0 ;  /* 0x00000000ff227431 */ /* 0x000fe400000001ff */
[-C--:B------:R-:W-:Y:S01]  /*28f0*/  FFMA R36, R41, R32.reuse, R36 ;  /* 0x0000002029247223 */ /* 0x080fe20000000024 */
[-C--:B----4-:R-:W-:Y:S01]  /*2900*/  FFMA R19, R19, R17.reuse, R2 ;  /* 0x0000001113137223 */ /* 0x090fe20000000002 */
[----:B------:R-:W-:Y:S02]  /*2910*/  HFMA2 R2, -RZ, RZ, 0, 0 ;  /* 0x00000000ff027431 */ /* 0x000fe400000001ff */
[-C--:B------:R-:W-:Y:S01]  /*2920*/  FFMA R31, R31, R17.reuse, R14 ;  /* 0x000000111f1f7223 */ /* 0x080fe2000000000e */
[----:B------:R-:W-:Y:S01]  /*2930*/  FFMA R30, R35, R32, R30 ;  /* 0x00000020231e7223 */ /* 0x000fe2000000001e */
[----:B------:R-:W-:Y:S01]  /*2940*/  MOV R14, RZ ;  /* 0x000000ff000e7202 */ /* 0x000fe20000000f00 */
[----:B------:R-:W-:Y:S01]  /*2950*/  @!P1 LDS R38, [R4+0xfc] ;  /* 0x0000fc0004269984 */ /* 0x000fe20000000800 */
[----:B------:R-:W-:Y:S01]  /*2960*/  MOV R32, RZ ;  /* 0x000000ff00207202 */ /* 0x000fe20000000f00 */
[-C--:B------:R-:W-:Y:S01]  /*2970*/  FFMA R41, R41, R17.reuse, R43 ;  /* 0x0000001129297223 */ /* 0x080fe2000000002b */
[----:B------:R-:W-:Y:S01]  /*2980*/  FFMA R35, R35, R17, R27 ;  /* 0x0000001123237223 */ /* 0x000fe2000000001b */
[----:B------:R-:W-:Y:S01]  /*2990*/  @!P4 LDS R34, [R10+0xf08] ;  /* 0x000f08000a22c984 */ /* 0x000fe20000000800 */
[----:B-----5:R-:W-:-:S03]  /*29a0*/  FFMA R26, R13, R39, R26 ;  /* 0x000000270d1a7223 */ /* 0x020fc6000000001a */
[----:B------:R-:W0:Y:S01]  /*29b0*/  @!P1 LDS R2, [R4+0x3c] ;  /* 0x00003c0004029984 */ /* 0x000e220000000800 */
[----:B------:R-:W-:-:S03]  /*29c0*/  FFMA R30, R13, R37, R30 ;  /* 0x000000250d1e7223 */ /* 0x000fc6000000001e */
[----:B------:R-:W1:Y:S04]  /*29d0*/  @!P4 LDS R14, [R10+0xf00] ;  /* 0x000f00000a0ec984 */ /* 0x000e680000000800 */
[----:B------:R-:W2:Y:S01]  /*29e0*/  @!P4 LDS R32, [R10+0xf04] ;  /* 0x000f04000a20c984 */ /* 0x000ea20000000800 */
[-C--:B0-----:R-:W-:Y:S01]  /*29f0*/  FFMA R15, R34, R2.reuse, R15 ;  /* 0x00000002220f7223 */ /* 0x081fe2000000000f */
[CC--:B------:R-:W-:Y:S01]  /*2a00*/  FFMA R16, R13.reuse, R2.reuse, R16 ;  /* 0x000000020d107223 */ /* 0x0c0fe20000000010 */
[C---:B-1----:R-:W-:Y:S01]  /*2a10*/  FFMA R33, R14.reuse, R2, R33 ;  /* 0x000000020e217223 */ /* 0x042fe20000000021 */
[C---:B------:R-:W-:Y:S01]  /*2a20*/  FFMA R17, R14.reuse, R39, R44 ;  /* 0x000000270e117223 */ /* 0x040fe2000000002c */
[C---:B------:R-:W-:Y:S01]  /*2a30*/  FFMA R27, R14.reuse, R37, R42 ;  /* 0x000000250e1b7223 */ /* 0x040fe2000000002a */
[----:B------:R-:W-:Y:S01]  /*2a40*/  FFMA R31, R14, R38, R31 ;  /* 0x000000260e1f7223 */ /* 0x000fe2000000001f */
[C---:B--2---:R-:W-:Y:S01]  /*2a50*/  FFMA R14, R32.reuse, R2, R29 ;  /* 0x00000002200e7223 */ /* 0x044fe2000000001d */
[C---:B------:R-:W-:Y:S01]  /*2a60*/  FFMA R18, R32.reuse, R39, R18 ;  /* 0x0000002720127223 */ /* 0x040fe20000000012 */
[C---:B------:R-:W-:Y:S01]  /*2a70*/  FFMA R28, R32.reuse, R37, R28 ;  /* 0x00000025201c7223 */ /* 0x040fe2000000001c */
[-C--:B------:R-:W-:Y:S01]  /*2a80*/  FFMA R32, R32, R38.reuse, R19 ;  /* 0x0000002620207223 */ /* 0x080fe20000000013 */
[C---:B------:R-:W-:Y:S01]  /*2a90*/  FFMA R19, R34.reuse, R39, R40 ;  /* 0x0000002722137223 */ /* 0x040fe20000000028 */
[C---:B------:R-:W-:Y:S01]  /*2aa0*/  FFMA R29, R34.reuse, R37, R36 ;  /* 0x00000025221d7223 */ /* 0x040fe20000000024 */
[-C--:B------:R-:W-:Y:S01]  /*2ab0*/  FFMA R34, R34, R38.reuse, R41 ;  /* 0x0000002622227223 */ /* 0x080fe20000000029 */
[----:B------:R-:W-:Y:S01]  /*2ac0*/  FFMA R38, R13, R38, R35 ;  /* 0x000000260d267223 */ /* 0x000fe20000000023 */
[----:B------:R-:W-:Y:S06]  /*2ad0*/  BAR.SYNC.DEFER_BLOCKING 0x0 ;  /* 0x0000000000007b1d */ /* 0x000fec0000010000 */
[----:B------:R-:W-:Y:S05]  /*2ae0*/  BRA.U !UP0, `(.L_x_0) ;  /* 0x0000002508247547 */ /* 0x000fea000b800000 */
[----:B------:R-:W0:Y:S01]  /*2af0*/  LDCU.64 UR10, c[0x0][0x380] ;  /* 0x00007000ff0a77ac */ /* 0x000e220008000a00 */
[----:B------:R-:W-:Y:S02]  /*2b00*/  IADD3 R2, PT, PT, R20, 0x10, RZ ;  /* 0x0000001014027810 */ /* 0x000fe40007ffe0ff */
[----:B------:R-:W-:Y:S01]  /*2b10*/  IADD3 R13, PT, PT, R0, 0x10, RZ ;  /* 0x00000010000d7810 */ /* 0x000fe20007ffe0ff */
[----:B------:R-:W1:Y:S01]  /*2b20*/  LDCU.64 UR4, c[0x0][0x388] ;  /* 0x00007100ff0477ac */ /* 0x000e620008000a00 */
[----:B------:R-:W2:Y:S01]  /*2b30*/  LDCU UR16, c[0x0][0x3a0] ;  /* 0x00007400ff1077ac */ /* 0x000ea20008000800 */
[----:B------:R-:W3:Y:S01]  /*2b40*/  LDCU.64 UR14, c[0x0][0x398] ;  /* 0x00007300ff0e77ac */ /* 0x000ee20008000a00 */
[----:B0-----:R-:W-:-:S04]  /*2b50*/  UIADD3 UR7, UP0, UPT, UR10, 0x40, URZ ;  /* 0x000000400a077890 */ /* 0x001fc8000ff1e0ff */
[----:B------:R-:W-:Y:S02]  /*2b60*/  UIADD3.X UR8, UPT, UPT, URZ, UR11, URZ, UP0, !UPT ;  /* 0x0000000bff087290 */ /* 0x000fe400087fe4ff */
[----:B-123--:R-:W-:-:S12]  /*2b70*/  UIMAD.WIDE UR4, UR9, 0x40, UR4 ;  /* 0x00000040090478a5 */ /* 0x00efd8000f8e0204 */
.L_x_47:
[----:B------:R-:W-:-:S04]  /*2b80*/  ISETP.GE.AND P1, PT, R2, UR15, PT ;  /* 0x0000000f02007c0c */ /* 0x000fc8000bf26270 */
[----:B------:R-:W-:-:S04]  /*2b90*/  ISETP.GE.OR P1, PT, R3, UR14, P1 ;  /* 0x0000000e03007c0c */ /* 0x000fc80008f26670 */
[----:B------:R-:W-:-:S13]  /*2ba0*/  ISETP.GT.U32.OR P1, PT, R0, 0xf, P1 ;  /* 0x0000000f0000780c */ /* 0x000fda0000f24470 */
[----:B------:R-:W-:Y:S02]  /*2bb0*/  @!P1 MOV R36, R20 ;  /* 0x0000001400249202 */ /* 0x000fe40000000f00 */
[----:B------:R-:W-:-:S03]  /*2bc0*/  @!P1 MOV R37, RZ ;  /* 0x000000ff00259202 */ /* 0x000fc60000000f00 */
[----:B------:R-:W-:-:S03]  /*2bd0*/  @!P1 IMAD.WIDE.U32 R36, R3, UR15, R36 ;  /* 0x0000000f03249c25 */ /* 0x000fc6000f8e0024 */
[----:B------:R-:W-:-:S04]  /*2be0*/  @!P1 LEA R40, P4, R36, UR7, 0x2 ;  /* 0x0000000724289c11 */ /* 0x000fc8000f8810ff */
[----:B------:R-:W-:-:S05]  /*2bf0*/  @!P1 LEA.HI.X R41, R36, UR8, R37, 0x2, P4 ;  /* 0x0000000824299c11 */ /* 0x000fca000a0f1425 */
[----:B------:R-:W2:Y:S01]  /*2c00*/  @!P1 LDG.E.CONSTANT R40, desc[UR12][R40.64] ;  /* 0x0000000c28289981 */ /* 0x000ea2000c1e9900 */
[----:B------:R-:W-:Y:S01]  /*2c10*/  BSSY.RECONVERGENT B0, `(.L_x_24) ;  /* 0x0000006000007945 */ /* 0x000fe20003800200 */
[----:B------:R-:W-:Y:S02]  /*2c20*/  ISETP.LT.AND P4, PT, R2, UR15, PT ;  /* 0x0000000f02007c0c */ /* 0x000fe4000bf81270 */
[----:B--2---:R0:W-:Y:S01]  /*2c30*/  @!P1 STS [R5], R40 ;  /* 0x0000002805009388 */ /* 0x0041e20000000800 */
[----:B------:R-:W-:Y:S10]  /*2c40*/  @!P1 BRA `(.L_x_25) ;  /* 0x0000000000089947 */ /* 0x000ff40003800000 */
[----:B------:R-:W-:-:S13]  /*2c50*/  ISETP.NE.AND P1, PT, R8, RZ, PT ;  /* 0x000000ff0800720c */ /* 0x000fda0003f25270 */
[----:B------:R1:W-:Y:S02]  /*2c60*/  @!P1 STS [R5], RZ ;  /* 0x000000ff05009388 */ /* 0x0003e40000000800 */
.L_x_25:
[----:B------:R-:W-:Y:S05]  /*2c70*/  BSYNC.RECONVERGENT B0 ;  /* 0x0000000000007941 */ /* 0x000fea0003800200 */
.L_x_24:
[----:B------:R-:W-:Y:S04]  /*2c80*/  BSSY.RECONVERGENT B0, `(.L_x_26) ;  /* 0x000000e000007945 */ /* 0x000fe80003800200 */
[----:B------:R-:W-:Y:S05]  /*2c90*/  @P2 BRA P4, `(.L_x_27) ;  /* 0x0000000000102947 */ /* 0x000fea0002000000 */
[----:B------:R-:W-:-:S13]  /*2ca0*/  ISETP.NE.AND P1, PT, R8, RZ, PT ;  /* 0x000000ff0800720c */ /* 0x000fda0003f25270 */
[----:B------:R-:W-:Y:S05]  /*2cb0*/  @P1 BRA `(.L_x_28) ;  /* 0x0000000000281947 */ /* 0x000fea0003800000 */
[----:B------:R3:W-:Y:S01]  /*2cc0*/  STS [R5+0x40], RZ ;  /* 0x000040ff05007388 */ /* 0x0007e20000000800 */
[----:B------:R-:W-:Y:S05]  /*2cd0*/  BRA `(.L_x_28) ;  /* 0x0000000000207947 */ /* 0x000fea0003800000 */
.L_x_27:
[----:B------:R-:W-:-:S05]  /*2ce0*/  IADD3 R36, PT, PT, R3, 0x1, RZ ;  /* 0x0000000103247810 */ /* 0x000fca0007ffe0ff */
[----:B------:R-:W-:-:S03]  /*2cf0*/  IMAD.WIDE.U32 R36, R36, UR15, RZ ;  /* 0x0000000f24247c25 */ /* 0x000fc6000f8e00ff */
[----:B------:R-:W-:-:S04]  /*2d00*/  LEA R35, P1, R36, R24, 0x2 ;  /* 0x0000001824237211 */ /* 0x000fc800078210ff */
[----:B------:R-:W-:Y:S02]  /*2d10*/  LEA.HI.X R37, R36, R25, R37, 0x2, P1 ;  /* 0x0000001924257211 */ /* 0x000fe400008f1425 */
[----:B------:R-:W-:-:S04]  /*2d20*/  IADD3 R36, P1, PT, R35, UR7, RZ ;  /* 0x0000000723247c10 */ /* 0x000fc8000ff3e0ff */
[----:B------:R-:W-:-:S05]  /*2d30*/  IADD3.X R37, PT, PT, R37, UR8, RZ, P1, !PT ;  /* 0x0000000825257c10 */ /* 0x000fca0008ffe4ff */
[----:B------:R-:W2:Y:S04]  /*2d40*/  LDG.E.CONSTANT R36, desc[UR12][R36.64] ;  /* 0x0000000c24247981 */ /* 0x000ea8000c1e9900 */
[----:B--2---:R2:W-:Y:S02]  /*2d50*/  STS [R5+0x40], R36 ;  /* 0x0000402405007388 */ /* 0x0045e40000000800 */
.L_x_28:
[----:B------:R-:W-:Y:S05]  /*2d60*/  BSYNC.RECONVERGENT B0 ;  /* 0x0000000000007941 */ /* 0x000fea0003800200 */
.L_x_26:
[----:B------:R-:W-:Y:S01]  /*2d70*/  ISETP.LT.AND P1, PT, R2, UR15, PT ;  /* 0x0000000f02007c0c */ /* 0x000fe2000bf21270 */
[----:B------:R-:W-:-:S12]  /*2d80*/  BSSY.RECONVERGENT B0, `(.L_x_29) ;  /* 0x000000e000007945 */ /* 0x000fd80003800200 */
[----:B------:R-:W-:Y:S05]  /*2d90*/  @P3 BRA P1, `(.L_x_30) ;  /* 0x0000000000103947 */ /* 0x000fea0000800000 */
[----:B------:R-:W-:-:S13]  /*2da0*/  ISETP.NE.AND P1, PT, R8, RZ, PT ;  /* 0x000000ff0800720c */ /* 0x000fda0003f25270 */
[----:B------:R-:W-:Y:S05]  /*2db0*/  @P1 BRA `(.L_x_31) ;  /* 0x0000000000281947 */ /* 0x000fea0003800000 */
[----:B------:R4:W-:Y:S01]  /*2dc0*/  STS [R5+0x80], RZ ;  /* 0x000080ff05007388 */ /* 0x0009e20000000800 */
[----:B------:R-:W-:Y:S05]  /*2dd0*/  BRA `(.L_x_31) ;  /* 0x0000000000207947 */ /* 0x000fea0003800000 */
.L_x_30:
[----:B--2---:R-:W-:-:S05]  /*2de0*/  IADD3 R36, PT, PT, R3, 0x2, RZ ;  /* 0x0000000203247810 */ /* 0x004fca0007ffe0ff */
[----:B------:R-:W-:-:S03]  /*2df0*/  IMAD.WIDE.U32 R36, R36, UR15, RZ ;  /* 0x0000000f24247c25 */ /* 0x000fc6000f8e00ff */
[----:B------:R-:W-:-:S04]  /*2e00*/  LEA R35, P1, R36, R24, 0x2 ;  /* 0x0000001824237211 */ /* 0x000fc800078210ff */
[----:B------:R-:W-:Y:S02]  /*2e10*/  LEA.HI.X R37, R36, R25, R37, 0x2, P1 ;  /* 0x0000001924257211 */ /* 0x000fe400008f1425 */
[----:B------:R-:W-:-:S04]  /*2e20*/  IADD3 R36, P1, PT, R35, UR7, RZ ;  /* 0x0000000723247c10 */ /* 0x000fc8000ff3e0ff */
[----:B------:R-:W-:-:S05]  /*2e30*/  IADD3.X R37, PT, PT, R37, UR8, RZ, P1, !PT ;  /* 0x0000000825257c10 */ /* 0x000fca0008ffe4ff */
[----:B------:R-:W2:Y:S04]  /*2e40*/  LDG.E.CONSTANT R36, desc[UR12][R36.64] ;  /* 0x0000000c24247981 */ /* 0x000ea8000c1e9900 */
[----:B--2---:R2:W-:Y:S02]  /*2e50*/  STS [R5+0x80], R36 ;  /* 0x0000802405007388 */ /* 0x0045e40000000800 */
.L_x_31:
[----:B------:R-:W-:Y:S05]  /*2e60*/  BSYNC.RECONVERGENT B0 ;  /* 0x0000000000007941 */ /* 0x000fea0003800200 */
.L_x_29:
[----:B------:R-:W-:Y:S01]  /*2e70*/  ISETP.LT.AND P1, PT, R2, UR15, PT ;  /* 0x0000000f02007c0c */ /* 0x000fe2000bf21270 */
[----:B------:R-:W-:-:S12]  /*2e80*/  BSSY.RECONVERGENT B0, `(.L_x_32) ;  /* 0x000000e000007945 */ /* 0x000fd80003800200 */
[----:B------:R-:W-:Y:S05]  /*2e90*/  @P0 BRA P1, `(.L_x_33) ;  /* 0x0000000000100947 */ /* 0x000fea0000800000 */
[----:B------:R-:W-:-:S13]  /*2ea0*/  ISETP.NE.AND P1, PT, R8, RZ, PT ;  /* 0x000000ff0800720c */ /* 0x000fda0003f25270 */
[----:B------:R-:W-:Y:S05]  /*2eb0*/  @P1 BRA `(.L_x_34) ;  /* 0x0000000000281947 */ /* 0x000fea0003800000 */
[----:B------:R0:W-:Y:S01]  /*2ec0*/  STS [R5+0xc0], RZ ;  /* 0x0000c0ff05007388 */ /* 0x0001e20000000800 */
[----:B------:R-:W-:Y:S05]  /*2ed0*/  BRA `(.L_x_34) ;  /* 0x0000000000207947 */ /* 0x000fea0003800000 */
.L_x_33:
        /* <DEDUP_REMOVED lines=8> */
.L_x_34:
[----:B------:R-:W-:Y:S05]  /*2f60*/  BSYNC.RECONVERGENT B0 ;  /* 0x0000000000007941 */ /* 0x000fea0003800200 */
.L_x_32:
[----:B------:R-:W-:Y:S01]  /*2f70*/  ISETP.GE.AND P1, PT, R13, UR15, PT ;  /* 0x0000000f0d007c0c */ /* 0x000fe2000bf26270 */
[----:B------:R-:W-:Y:S03]  /*2f80*/  BSSY.RECONVERGENT B0, `(.L_x_35) ;  /* 0x000000b000007945 */ /* 0x000fe60003800200 */
[----:B------:R-:W-:-:S04]  /*2f90*/  ISETP.LT.U32.AND P1, PT, R0, 0x10, !P1 ;  /* 0x000000100000780c */ /* 0x000fc80004f21070 */
[----:B------:R-:W-:-:S13]  /*2fa0*/  ISETP.GE.OR P4, PT, R22, UR16, !P1 ;  /* 0x0000001016007c0c */ /* 0x000fda000cf86670 */
[----:B------:R-:W-:Y:S05]  /*2fb0*/  @P4 BRA `(.L_x_36) ;  /* 0x0000000000144947 */ /* 0x000fea0003800000 */
[----:B--2---:R-:W-:-:S04]  /*2fc0*/  IADD3 R36, P4, PT, R6, UR4, RZ ;  /* 0x0000000406247c10 */ /* 0x004fc8000ff9e0ff */
[----:B------:R-:W-:-:S06]  /*2fd0*/  IADD3.X R37, PT, PT, R7, UR5, RZ, P4, !PT ;  /* 0x0000000507257c10 */ /* 0x000fcc000a7fe4ff */
[----:B------:R-:W2:Y:S04]  /*2fe0*/  LDG.E.CONSTANT R37, desc[UR12][R36.64] ;  /* 0x0000000c24257981 */ /* 0x000ea8000c1e9900 */
[----:B--2---:R2:W-:Y:S01]  /*2ff0*/  STS [R12], R37 ;  /* 0x000000250c007388 */ /* 0x0045e20000000800 */
[----:B------:R-:W-:Y:S05]  /*3000*/  BRA `(.L_x_37) ;  /* 0x0000000000087947 */ /* 0x000fea0003800000 */
.L_x_36:
[----:B------:R-:W-:-:S13]  /*3010*/  ISETP.NE.AND P4, PT, R8, RZ, PT ;  /* 0x000000ff0800720c */ /* 0x000fda0003f85270 */
[----:B------:R0:W-:Y:S02]  /*3020*/  @!P4 STS [R12], RZ ;  /* 0x000000ff0c00c388 */ /* 0x0001e40000000800 */
.L_x_37:
[----:B------:R-:W-:Y:S05]  /*3030*/  BSYNC.RECONVERGENT B0 ;  /* 0x0000000000007941 */ /* 0x000fea0003800200 */
.L_x_35:
        /* <DEDUP_REMOVED lines=8> */
.L_x_39:
[----:B--2---:R-:W-:-:S04]  /*30c0*/  IADD3 R36, P4, PT, R11, UR4, RZ ;  /* 0x000000040b247c10 */ /* 0x004fc8000ff9e0ff */
[----:B------:R-:W-:-:S06]  /*30d0*/  IADD3.X R37, PT, PT, R9, UR5, RZ, P4, !PT ;  /* 0x0000000509257c10 */ /* 0x000fcc000a7fe4ff */
[----:B------:R-:W2:Y:S04]  /*30e0*/  LDG.E.CONSTANT R37, desc[UR12][R36.64+0x4] ;  /* 0x0000040c24257981 */ /* 0x000ea8000c1e9900 */
[----:B--2---:R2:W-:Y:S02]  /*30f0*/  STS [R12+0x4], R37 ;  /* 0x000004250c007388 */ /* 0x0045e40000000800 */
.L_x_40:
[----:B------:R-:W-:Y:S05]  /*3100*/  BSYNC.RECONVERGENT B0 ;  /* 0x0000000000007941 */ /* 0x000fea0003800200 */
.L_x_38:
        /* <DEDUP_REMOVED lines=8> */
.L_x_42:
[----:B--2---:R-:W-:-:S04]  /*3190*/  IADD3 R36, P4, PT, R11, UR4, RZ ;  /* 0x000000040b247c10 */ /* 0x004fc8000ff9e0ff */
[----:B------:R-:W-:-:S06]  /*31a0*/  IADD3.X R37, PT, PT, R9, UR5, RZ, P4, !PT ;  /* 0x0000000509257c10 */ /* 0x000fcc000a7fe4ff */
[----:B------:R-:W2:Y:S04]  /*31b0*/  LDG.E.CONSTANT R37, desc[UR12][R36.64+0x8] ;  /* 0x0000080c24257981 */ /* 0x000ea8000c1e9900 */
[----:B--2---:R2:W-:Y:S02]  /*31c0*/  STS [R12+0x8], R37 ;  /* 0x000008250c007388 */ /* 0x0045e40000000800 */
.L_x_43:
[----:B------:R-:W-:Y:S05]  /*31d0*/  BSYNC.RECONVERGENT B0 ;  /* 0x0000000000007941 */ /* 0x000fea0003800200 */
.L_x_41:
        /* <DEDUP_REMOVED lines=8> */
.L_x_45:
[----:B--2---:R-:W-:-:S04]  /*3260*/  IADD3 R36, P1, PT, R11, UR4, RZ ;  /* 0x000000040b247c10 */ /* 0x004fc8000ff3e0ff */
[----:B------:R-:W-:-:S06]  /*3270*/  IADD3.X R37, PT, PT, R9, UR5, RZ, P1, !PT ;  /* 0x0000000509257c10 */ /* 0x000fcc0008ffe4ff */
[----:B------:R-:W2:Y:S04]  /*3280*/  LDG.E.CONSTANT R37, desc[UR12][R36.64+0xc] ;  /* 0x00000c0c24257981 */ /* 0x000ea8000c1e9900 */
[----:B--2---:R2:W-:Y:S02]  /*3290*/  STS [R12+0xc], R37 ;  /* 0x00000c250c007388 */ /* 0x0045e40000000800 */
.L_x_46:
[----:B------:R-:W-:Y:S05]  /*32a0*/  BSYNC.RECONVERGENT B0 ;  /* 0x0000000000007941 */ /* 0x000fea0003800200 */
.L_x_44:
[----:B------:R-:W-:Y:S01]  /*32b0*/  BAR.SYNC.DEFER_BLOCKING 0x0 ;  /* 0x0000000000007b1d */ /* 0x000fe20000010000 */
[----:B------:R-:W-:Y:S01]  /*32c0*/  ISETP.GT.U32.AND P1, PT, R0, 0xf, PT ;  /* 0x0000000f0000780c */ /* 0x000fe20003f24070 */
[----:B------:R-:W-:Y:S01]  /*32d0*/  HFMA2 R39, -RZ, RZ, 0, 0 ;  /* 0x00000000ff277431 */ /* 0x000fe200000001ff */
[----:B------:R-:W-:Y:S02]  /*32e0*/  ISETP.GT.U32.AND P4, PT, R20, 0xf, PT ;  /* 0x0000000f1400780c */ /* 0x000fe40003f84070 */
[----:B------:R-:W-:Y:S02]  /*32f0*/  CS2R R42, SRZ ;  /* 0x00000000002a7805 */ /* 0x000fe4000001ff00 */
[----:B0-----:R-:W-:Y:S02]  /*3300*/  CS2R R40, SRZ ;  /* 0x0000000000287805 */ /* 0x001fe4000001ff00 */
[----:B------:R-:W-:Y:S02]  /*3310*/  MOV R35, RZ ;  /* 0x000000ff00237202 */ /* 0x000fe40000000f00 */
[----:B--2---:R-:W-:Y:S01]  /*3320*/  CS2R R36, SRZ ;  /* 0x0000000000247805 */ /* 0x004fe2000001ff00 */
[----:B------:R-:W-:Y:S01]  /*3330*/  UIADD3 UR7, UP0, UPT, UR7, 0x40, URZ ;  /* 0x0000004007077890 */ /* 0x000fe2000ff1e0ff */
[----:B------:R-:W-:Y:S01]  /*3340*/  IADD3 R2, PT, PT, R2, 0x10, RZ ;  /* 0x0000001002027810 */ /* 0x000fe20007ffe0ff */
[----:B------:R-:W-:Y:S01]  /*3350*/  UIADD3 UR6, UPT, UPT, UR6, 0x1, URZ ;  /* 0x0000000106067890 */ /* 0x000fe2000fffe0ff */
[----:B------:R-:W-:Y:S01]  /*3360*/  IADD3 R13, PT, PT, R13, 0x10, RZ ;  /* 0x000000100d0d7810 */ /* 0x000fe20007ffe0ff */
[----:B------:R-:W-:-:S02]  /*3370*/  UIADD3.X UR8, UPT, UPT, URZ, UR8, URZ, UP0, !UPT ;  /* 0x00000008ff087290 */ /* 0x000fc400087fe4ff */
[----:B------:R-:W-:Y:S02]  /*3380*/  UISETP.NE.AND UP0, UPT, UR6, URZ, UPT ;  /* 0x000000ff0600728c */ /* 0x000fe4000bf05270 */
[----:B------:R-:W-:Y:S01]  /*3390*/  UIMAD.WIDE UR4, UR16, 0x40, UR4 ;  /* 0x00000040100478a5 */ /* 0x000fe2000f8e0204 */
[----:B------:R-:W-:Y:S04]  /*33a0*/  @!P1 LDS R43, [R4] ;  /* 0x00000000042b9984 */ /* 0x000fe80000000800 */
[----:B------:R-:W0:Y:S04]  /*33b0*/  @!P4 LDS R35, [R10+0xc] ;  /* 0x00000c000a23c984 */ /* 0x000e280000000800 */
[----:B------:R-:W2:Y:S04]  /*33c0*/  @!P1 LDS R42, [R4+0x40] ;  /* 0x00004000042a9984 */ /* 0x000ea80000000800 */
[----:B------:R-:W5:Y:S04]  /*33d0*/  @!P1 LDS R41, [R4+0x80] ;  /* 0x0000800004299984 */ /* 0x000f680000000800 */
[----:B------:R-:W1:Y:S04]  /*33e0*/  @!P4 LDS R40, [R10] ;  /* 0x000000000a28c984 */ /* 0x000e680000000800 */
[----:B------:R-:W3:Y:S04]  /*33f0*/  @!P4 LDS R39, [R10+0x4] ;  /* 0x000004000a27c984 */ /* 0x000ee80000000800 */
[----:B------:R-:W4:Y:S04]  /*3400*/  @!P4 LDS R37, [R10+0x8] ;  /* 0x000008000a25c984 */ /* 0x000f280000000800 */
[----:B------:R-:W4:Y:S01]  /*3410*/  @!P1 LDS R36, [R4+0xc0] ;  /* 0x0000c00004249984 */ /* 0x000f220000000800 */
[C---:B0-----:R-:W-:Y:S01]  /*3420*/  FFMA R16, R35.reuse, R43, R16 ;  /* 0x0000002b23107223 */ /* 0x041fe20000000010 */
[CC--:B--2---:R-:W-:Y:S01]  /*3430*/  FFMA R26, R35.reuse, R42.reuse, R26 ;  /* 0x0000002a231a7223 */ /* 0x0c4fe2000000001a */
[----:B-----5:R-:W-:Y:S01]  /*3440*/  FFMA R30, R35, R41, R30 ;  /* 0x00000029231e7223 */ /* 0x020fe2000000001e */
[C---:B-1----:R-:W-:Y:S01]  /*3450*/  FFMA R33, R40.reuse, R43, R33 ;  /* 0x0000002b28217223 */ /* 0x042fe20000000021 */
[CC--:B------:R-:W-:Y:S01]  /*3460*/  FFMA R17, R40.reuse, R42.reuse, R17 ;  /* 0x0000002a28117223 */ /* 0x0c0fe20000000011 */
[C---:B------:R-:W-:Y:S01]  /*3470*/  FFMA R27, R40.reuse, R41, R27 ;  /* 0x00000029281b7223 */ /* 0x040fe2000000001b */
[C---:B---3--:R-:W-:Y:S01]  /*3480*/  FFMA R14, R39.reuse, R43, R14 ;  /* 0x0000002b270e7223 */ /* 0x048fe2000000000e */
[CC--:B------:R-:W-:Y:S01]  /*3490*/  FFMA R18, R39.reuse, R42.reuse, R18 ;  /* 0x0000002a27127223 */ /* 0x0c0fe20000000012 */
[----:B------:R-:W-:Y:S01]  /*34a0*/  FFMA R28, R39, R41, R28 ;  /* 0x00000029271c7223 */ /* 0x000fe2000000001c */
[C---:B----4-:R-:W-:Y:S01]  /*34b0*/  FFMA R15, R37.reuse, R43, R15 ;  /* 0x0000002b250f7223 */ /* 0x050fe2000000000f */
[C---:B------:R-:W-:Y:S01]  /*34c0*/  FFMA R19, R37.reuse, R42, R19 ;  /* 0x0000002a25137223 */ /* 0x040fe20000000013 */
[----:B------:R-:W-:Y:S01]  /*34d0*/  FFMA R29, R37, R41, R29 ;  /* 0x00000029251d7223 */ /* 0x000fe2000000001d */
[----:B------:R-:W-:Y:S01]  /*34e0*/  CS2R R42, SRZ ;  /* 0x00000000002a7805 */ /* 0x000fe2000001ff00 */
[-C--:B------:R-:W-:Y:S01]  /*34f0*/  FFMA R31, R40, R36.reuse, R31 ;  /* 0x00000024281f7223 */ /* 0x080fe2000000001f */
[-C--:B------:R-:W-:Y:S01]  /*3500*/  FFMA R32, R39, R36.reuse, R32 ;  /* 0x0000002427207223 */ /* 0x080fe20000000020 */
[-C--:B------:R-:W-:Y:S01]  /*3510*/  FFMA R34, R37, R36.reuse, R34 ;  /* 0x0000002425227223 */ /* 0x080fe20000000022 */
[----:B------:R-:W-:Y:S01]  /*3520*/  FFMA R35, R35, R36, R38 ;  /* 0x0000002423237223 */ /* 0x000fe20000000026 */
[----:B------:R-:W-:-:S02]  /*3530*/  CS2R R40, SRZ ;  /* 0x0000000000287805 */ /* 0x000fc4000001ff00 */
[----:B------:R-:W-:Y:S02]  /*3540*/  CS2R R38, SRZ ;  /* 0x0000000000267805 */ /* 0x000fe4000001ff00 */
[----:B------:R-:W-:Y:S01]  /*3550*/  CS2R R36, SRZ ;  /* 0x0000000000247805 */ /* 0x000fe2000001ff00 */
[----:B------:R-:W-:Y:S04]  /*3560*/  @!P1 LDS R43, [R4+0x4] ;  /* 0x00000400042b9984 */ /* 0x000fe80000000800 */
[----:B------:R-:W0:Y:S04]  /*3570*/  @!P4 LDS R40, [R10+0x100] ;  /* 0x000100000a28c984 */ /* 0x000e280000000800 */
[----:B------:R-:W1:Y:S04]  /*3580*/  @!P4 LDS R39, [R10+0x104] ;  /* 0x000104000a27c984 */ /* 0x000e680000000800 */
[----:B------:R-:W2:Y:S04]  /*3590*/  @!P4 LDS R38, [R10+0x108] ;  /* 0x000108000a26c984 */ /* 0x000ea80000000800 */
[----:B------:R-:W3:Y:S04]  /*35a0*/  @!P4 LDS R36, [R10+0x10c] ;  /* 0x00010c000a24c984 */ /* 0x000ee80000000800 */
[----:B------:R-:W4:Y:S04]  /*35b0*/  @!P1 LDS R42, [R4+0x44] ;  /* 0x00004400042a9984 */ /* 0x000f280000000800 */
[----:B------:R-:W5:Y:S04]  /*35c0*/  @!P1 LDS R41, [R4+0x84] ;  /* 0x0000840004299984 */ /* 0x000f680000000800 */
[----:B------:R-:W5:Y:S01]  /*35d0*/  @!P1 LDS R37, [R4+0xc4] ;  /* 0x0000c40004259984 */ /* 0x000f620000000800 */
[-C--:B0-----:R-:W-:Y:S01]  /*35e0*/  FFMA R33, R40, R43.reuse, R33 ;  /* 0x0000002b28217223 */ /* 0x081fe20000000021 */
[CC--:B-1----:R-:W-:Y:S01]  /*35f0*/  FFMA R14, R39.reuse, R43.reuse, R14 ;  /* 0x0000002b270e7223 */ /* 0x0c2fe2000000000e */
[-C--:B--2---:R-:W-:Y:S01]  /*3600*/  FFMA R15, R38, R43.reuse, R15 ;  /* 0x0000002b260f7223 */ /* 0x084fe2000000000f */
[----:B---3--:R-:W-:Y:S01]  /*3610*/  FFMA R16, R36, R43, R16 ;  /* 0x0000002b24107223 */ /* 0x008fe20000000010 */
[-C--:B----4-:R-:W-:Y:S01]  /*3620*/  FFMA R17, R40, R42.reuse, R17 ;  /* 0x0000002a28117223 */ /* 0x090fe20000000011 */
[CC--:B------:R-:W-:Y:S01]  /*3630*/  FFMA R18, R39.reuse, R42.reuse, R18 ;  /* 0x0000002a27127223 */ /* 0x0c0fe20000000012 */
[-C--:B------:R-:W-:Y:S01]  /*3640*/  FFMA R19, R38, R42.reuse, R19 ;  /* 0x0000002a26137223 */ /* 0x080fe20000000013 */
[----:B------:R-:W-:Y:S01]  /*3650*/  FFMA R26, R36, R42, R26 ;  /* 0x0000002a241a7223 */ /* 0x000fe2000000001a */
[-C--:B-----5:R-:W-:Y:S01]  /*3660*/  FFMA R27, R40, R41.reuse, R27 ;  /* 0x00000029281b7223 */ /* 0x0a0fe2000000001b */
[CC--:B------:R-:W-:Y:S01]  /*3670*/  FFMA R28, R39.reuse, R41.reuse, R28 ;  /* 0x00000029271c7223 */ /* 0x0c0fe2000000001c */
[-C--:B------:R-:W-:Y:S01]  /*3680*/  FFMA R29, R38, R41.reuse, R29 ;  /* 0x00000029261d7223 */ /* 0x080fe2000000001d */
[----:B------:R-:W-:Y:S01]  /*3690*/  FFMA R30, R36, R41, R30 ;  /* 0x00000029241e7223 */ /* 0x000fe2000000001e */
[-C--:B------:R-:W-:Y:S01]  /*36a0*/  FFMA R31, R40, R37.reuse, R31 ;  /* 0x00000025281f7223 */ /* 0x080fe2000000001f */
[-C--:B------:R-:W-:Y:S01]  /*36b0*/  FFMA R32, R39, R37.reuse, R32 ;  /* 0x0000002527207223 */ /* 0x080fe20000000020 */
[-C--:B------:R-:W-:Y:S01]  /*36c0*/  FFMA R34, R38, R37.reuse, R34 ;  /* 0x0000002526227223 */ /* 0x080fe20000000022 */
[----:B------:R-:W-:Y:S01]  /*36d0*/  FFMA R35, R36, R37, R35 ;  /* 0x0000002524237223 */ /* 0x000fe20000000023 */
[----:B------:R-:W-:-:S02]  /*36e0*/  CS2R R42, SRZ ;  /* 0x00000000002a7805 */ /* 0x000fc4000001ff00 */
[----:B------:R-:W-:Y:S02]  /*36f0*/  CS2R R40, SRZ ;  /* 0x0000000000287805 */ /* 0x000fe4000001ff00 */
        /* <DEDUP_REMOVED lines=367> */
[----:B------:R-:W-:Y:S04]  /*4df0*/  @!P4 LDS R43, [R10+0xf00] ;  /* 0x000f00000a2bc984 */ /* 0x000fe80000000800 */
[----:B------:R-:W0:Y:S04]  /*4e00*/  @!P1 LDS R38, [R4+0xfc] ;  /* 0x0000fc0004269984 */ /* 0x000e280000000800 */
[----:B------:R-:W1:Y:S04]  /*4e10*/  @!P4 LDS R42, [R10+0xf04] ;  /* 0x000f04000a2ac984 */ /* 0x000e680000000800 */
[----:B------:R-:W2:Y:S04]  /*4e20*/  @!P1 LDS R40, [R4+0x3c] ;  /* 0x00003c0004289984 */ /* 0x000ea80000000800 */
[----:B------:R-:W3:Y:S04]  /*4e30*/  @!P1 LDS R36, [R4+0x7c] ;  /* 0x00007c0004249984 */ /* 0x000ee80000000800 */
[----:B------:R-:W4:Y:S04]  /*4e40*/  @!P1 LDS R37, [R4+0xbc] ;  /* 0x0000bc0004259984 */ /* 0x000f280000000800 */
[----:B------:R-:W5:Y:S01]  /*4e50*/  @!P4 LDS R39, [R10+0xf0c] ;  /* 0x000f0c000a27c984 */ /* 0x000f620000000800 */
[-C--:B0-----:R-:W-:Y:S01]  /*4e60*/  FFMA R31, R43, R38.reuse, R31 ;  /* 0x000000262b1f7223 */ /* 0x081fe2000000001f */
[-C--:B------:R-:W-:Y:S01]  /*4e70*/  FFMA R34, R41, R38.reuse, R34 ;  /* 0x0000002629227223 */ /* 0x080fe20000000022 */
[C---:B-1----:R-:W-:Y:S01]  /*4e80*/  FFMA R32, R42.reuse, R38, R32 ;  /* 0x000000262a207223 */ /* 0x042fe20000000020 */
[-C--:B--2---:R-:W-:Y:S01]  /*4e90*/  FFMA R33, R43, R40.reuse, R33 ;  /* 0x000000282b217223 */ /* 0x084fe20000000021 */
[CC--:B------:R-:W-:Y:S01]  /*4ea0*/  FFMA R14, R42.reuse, R40.reuse, R14 ;  /* 0x000000282a0e7223 */ /* 0x0c0fe2000000000e */
[----:B------:R-:W-:Y:S01]  /*4eb0*/  FFMA R15, R41, R40, R15 ;  /* 0x00000028290f7223 */ /* 0x000fe2000000000f */
[-C--:B---3--:R-:W-:Y:S01]  /*4ec0*/  FFMA R17, R43, R36.reuse, R17 ;  /* 0x000000242b117223 */ /* 0x088fe20000000011 */
[CC--:B------:R-:W-:Y:S01]  /*4ed0*/  FFMA R18, R42.reuse, R36.reuse, R18 ;  /* 0x000000242a127223 */ /* 0x0c0fe20000000012 */
[----:B------:R-:W-:Y:S01]  /*4ee0*/  FFMA R19, R41, R36, R19 ;  /* 0x0000002429137223 */ /* 0x000fe20000000013 */
[-C--:B----4-:R-:W-:Y:S01]  /*4ef0*/  FFMA R27, R43, R37.reuse, R27 ;  /* 0x000000252b1b7223 */ /* 0x090fe2000000001b */
[-C--:B------:R-:W-:Y:S01]  /*4f00*/  FFMA R28, R42, R37.reuse, R28 ;  /* 0x000000252a1c7223 */ /* 0x080fe2000000001c */
[-C--:B------:R-:W-:Y:S01]  /*4f10*/  FFMA R29, R41, R37.reuse, R29 ;  /* 0x00000025291d7223 */ /* 0x080fe2000000001d */
[C---:B-----5:R-:W-:Y:S01]  /*4f20*/  FFMA R16, R39.reuse, R40, R16 ;  /* 0x0000002827107223 */ /* 0x060fe20000000010 */
[C---:B------:R-:W-:Y:S01]  /*4f30*/  FFMA R26, R39.reuse, R36, R26 ;  /* 0x00000024271a7223 */ /* 0x040fe2000000001a */
[C---:B------:R-:W-:Y:S01]  /*4f40*/  FFMA R30, R39.reuse, R37, R30 ;  /* 0x00000025271e7223 */ /* 0x040fe2000000001e */
[----:B------:R-:W-:Y:S01]  /*4f50*/  FFMA R38, R39, R38, R35 ;  /* 0x0000002627267223 */ /* 0x000fe20000000023 */
[----:B------:R-:W-:Y:S06]  /*4f60*/  BAR.SYNC.DEFER_BLOCKING 0x0 ;  /* 0x0000000000007b1d */ /* 0x000fec0000010000 */
[----:B------:R-:W-:Y:S05]  /*4f70*/  BRA.U UP0, `(.L_x_47) ;  /* 0xffffffdd00007547 */ /* 0x000fea000b83ffff */
.L_x_0:
[----:B------:R-:W0:Y:S01]  /*4f80*/  LDCU UR8, c[0x0][0x398] ;  /* 0x00007300ff0877ac */ /* 0x000e220008000800 */
[C---:B------:R-:W-:Y:S01]  /*4f90*/  IADD3 R7, PT, PT, R3.reuse, 0x1, RZ ;  /* 0x0000000103077810 */ /* 0x040fe20007ffe0ff */
[----:B------:R-:W-:Y:S01]  /*4fa0*/  BSSY.RECONVERGENT B0, `(.L_x_48) ;  /* 0x000001c000007945 */ /* 0x000fe20003800200 */
[C---:B------:R-:W-:Y:S01]  /*4fb0*/  IADD3 R6, PT, PT, R3.reuse, 0x2, RZ ;  /* 0x0000000203067810 */ /* 0x040fe20007ffe0ff */
[----:B------:R-:W1:Y:S01]  /*4fc0*/  LDCU UR6, c[0x0][0x3a0] ;  /* 0x00007400ff0677ac */ /* 0x000e620008000800 */
[C---:B------:R-:W-:Y:S02]  /*4fd0*/  IADD3 R0, PT, PT, R3.reuse, 0x3, RZ ;  /* 0x0000000303007810 */ /* 0x040fe40007ffe0ff */
[----:B0-----:R-:W-:Y:S02]  /*4fe0*/  ISETP.GE.AND P3, PT, R3, UR8, PT ;  /* 0x0000000803007c0c */ /* 0x001fe4000bf66270 */
[----:B------:R-:W-:Y:S01]  /*4ff0*/  ISETP.GE.AND P0, PT, R7, UR8, PT ;  /* 0x0000000807007c0c */ /* 0x000fe2000bf06270 */
[----:B-1----:R-:W-:Y:S01]  /*5000*/  USHF.R.S32.HI UR7, URZ, 0x1f, UR6 ;  /* 0x0000001fff077899 */ /* 0x002fe20008011406 */
[----:B------:R-:W-:-:S02]  /*5010*/  ISETP.GE.AND P1, PT, R6, UR8, PT ;  /* 0x0000000806007c0c */ /* 0x000fc4000bf26270 */
[----:B------:R-:W-:-:S07]  /*5020*/  ISETP.GE.AND P2, PT, R0, UR8, PT ;  /* 0x0000000800007c0c */ /* 0x000fce000bf46270 */
[----:B------:R-:W-:Y:S06]  /*5030*/  @P3 BRA `(.L_x_49) ;  /* 0x0000000000483947 */ /* 0x000fec0003800000 */
[----:B------:R-:W0:Y:S01]  /*5040*/  LDCU.64 UR4, c[0x0][0x390] ;  /* 0x00007200ff0477ac */ /* 0x000e220008000a00 */
[----:B------:R-:W-:Y:S02]  /*5050*/  SHF.R.S32.HI R5, RZ, 0x1f, R22 ;  /* 0x0000001fff057819 */ /* 0x000fe40000011416 */
[----:B------:R-:W-:Y:S02]  /*5060*/  MOV R4, R22 ;  /* 0x0000001600047202 */ /* 0x000fe40000000f00 */
[C---:B------:R-:W-:Y:S02]  /*5070*/  IADD3 R2, PT, PT, R22.reuse, 0x1, RZ ;  /* 0x0000000116027810 */ /* 0x040fe40007ffe0ff */
[----:B------:R-:W-:Y:S01]  /*5080*/  IADD3 R8, PT, PT, R22, 0x2, RZ ;  /* 0x0000000216087810 */ /* 0x000fe20007ffe0ff */
[C---:B------:R-:W-:Y:S01]  /*5090*/  IMAD.WIDE.U32 R4, R3.reuse, UR6, R4 ;  /* 0x0000000603047c25 */ /* 0x040fe2000f8e0004 */
[----:B------:R-:W-:Y:S02]  /*50a0*/  ISETP.GE.AND P3, PT, R2, UR6, PT ;  /* 0x0000000602007c0c */ /* 0x000fe4000bf66270 */
[C---:B------:R-:W-:Y:S01]  /*50b0*/  ISETP.GE.AND P4, PT, R22.reuse, UR6, PT ;  /* 0x0000000616007c0c */ /* 0x040fe2000bf86270 */
[----:B------:R-:W-:Y:S01]  /*50c0*/  IMAD R3, R3, UR7, R5 ;  /* 0x0000000703037c24 */ /* 0x000fe2000f8e0205 */
[----:B------:R-:W-:-:S02]  /*50d0*/  IADD3 R5, PT, PT, R22, 0x3, RZ ;  /* 0x0000000316057810 */ /* 0x000fc40007ffe0ff */
[----:B------:R-:W-:Y:S02]  /*50e0*/  ISETP.GE.AND P5, PT, R8, UR6, PT ;  /* 0x0000000608007c0c */ /* 0x000fe4000bfa6270 */
[----:B0-----:R-:W-:-:S04]  /*50f0*/  LEA R2, P6, R4, UR4, 0x2 ;  /* 0x0000000404027c11 */ /* 0x001fc8000f8c10ff */
[----:B------:R-:W-:Y:S02]  /*5100*/  LEA.HI.X R3, R4, UR5, R3, 0x2, P6 ;  /* 0x0000000504037c11 */ /* 0x000fe4000b0f1403 */
[----:B------:R-:W-:-:S03]  /*5110*/  ISETP.GE.AND P6, PT, R5, UR6, PT ;  /* 0x0000000605007c0c */ /* 0x000fc6000bfc6270 */
[----:B------:R0:W-:Y:S04]  /*5120*/  @!P4 STG.E desc[UR12][R2.64], R33 ;  /* 0x000000210200c986 */ /* 0x0001e8000c10190c */
[----:B------:R0:W-:Y:S04]  /*5130*/  @!P3 STG.E desc[UR12][R2.64+0x4], R14 ;  /* 0x0000040e0200b986 */ /* 0x0001e8000c10190c */
[----:B------:R0:W-:Y:S04]  /*5140*/  @!P5 STG.E desc[UR12][R2.64+0x8], R15 ;  /* 0x0000080f0200d986 */ /* 0x0001e8000c10190c */
[----:B------:R0:W-:Y:S02]  /*5150*/  @!P6 STG.E desc[UR12][R2.64+0xc], R16 ;  /* 0x00000c100200e986 */ /* 0x0001e4000c10190c */
.L_x_49:
[----:B------:R-:W-:Y:S05]  /*5160*/  BSYNC.RECONVERGENT B0 ;  /* 0x0000000000007941 */ /* 0x000fea0003800200 */
.L_x_48:
[----:B------:R-:W-:Y:S04]  /*5170*/  BSSY.RECONVERGENT B0, `(.L_x_50) ;  /* 0x0000014000007945 */ /* 0x000fe80003800200 */
[----:B------:R-:W-:Y:S05]  /*5180*/  @P0 BRA `(.L_x_51) ;  /* 0x0000000000480947 */ /* 0x000fea0003800000 */
[----:B------:R-:W1:Y:S01]  /*5190*/  LDCU.64 UR4, c[0x0][0x390] ;  /* 0x00007200ff0477ac */ /* 0x000e620008000a00 */
[----:B0-----:R-:W-:Y:S02]  /*51a0*/  IADD3 R2, PT, PT, R22, 0x1, RZ ;  /* 0x0000000116027810 */ /* 0x001fe40007ffe0ff */
[----:B------:R-:W-:Y:S02]  /*51b0*/  SHF.R.S32.HI R5, RZ, 0x1f, R22 ;  /* 0x0000001fff057819 */ /* 0x000fe40000011416 */
[----:B------:R-:W-:Y:S02]  /*51c0*/  MOV R4, R22 ;  /* 0x0000001600047202 */ /* 0x000fe40000000f00 */
[----:B------:R-:W-:Y:S02]  /*51d0*/  ISETP.GE.AND P4, PT, R2, UR6, PT ;  /* 0x0000000602007c0c */ /* 0x000fe4000bf86270 */
[C---:B------:R-:W-:Y:S01]  /*51e0*/  IADD3 R2, PT, PT, R22.reuse, 0x2, RZ ;  /* 0x0000000216027810 */ /* 0x040fe20007ffe0ff */
[----:B------:R-:W-:Y:S01]  /*51f0*/  IMAD.WIDE.U32 R4, R7, UR6, R4 ;  /* 0x0000000607047c25 */ /* 0x000fe2000f8e0004 */
[----:B------:R-:W-:-:S02]  /*5200*/  IADD3 R3, PT, PT, R22, 0x3, RZ ;  /* 0x0000000316037810 */ /* 0x000fc40007ffe0ff */
[----:B------:R-:W-:Y:S02]  /*5210*/  ISETP.GE.AND P5, PT, R2, UR6, PT ;  /* 0x0000000602007c0c */ /* 0x000fe4000bfa6270 */
[----:B------:R-:W-:Y:S02]  /*5220*/  ISETP.GE.AND P3, PT, R22, UR6, PT ;  /* 0x0000000616007c0c */ /* 0x000fe4000bf66270 */
[----:B------:R-:W-:Y:S01]  /*5230*/  ISETP.GE.AND P6, PT, R3, UR6, PT ;  /* 0x0000000603007c0c */ /* 0x000fe2000bfc6270 */
[----:B------:R-:W-:Y:S01]  /*5240*/  IMAD R3, R7, UR7, R5 ;  /* 0x0000000707037c24 */ /* 0x000fe2000f8e0205 */
[----:B-1----:R-:W-:-:S04]  /*5250*/  LEA R2, P0, R4, UR4, 0x2 ;  /* 0x0000000404027c11 */ /* 0x002fc8000f8010ff */
[----:B------:R-:W-:-:S05]  /*5260*/  LEA.HI.X R3, R4, UR5, R3, 0x2, P0 ;  /* 0x0000000504037c11 */ /* 0x000fca00080f1403 */
[----:B------:R1:W-:Y:S04]  /*5270*/  @!P3 STG.E desc[UR12][R2.64], R17 ;  /* 0x000000110200b986 */ /* 0x0003e8000c10190c */
[----:B------:R1:W-:Y:S04]  /*5280*/  @!P4 STG.E desc[UR12][R2.64+0x4], R18 ;  /* 0x000004120200c986 */ /* 0x0003e8000c10190c */
[----:B------:R1:W-:Y:S04]  /*5290*/  @!P5 STG.E desc[UR12][R2.64+0x8], R19 ;  /* 0x000008130200d986 */ /* 0x0003e8000c10190c */
[----:B------:R1:W-:Y:S02]  /*52a0*/  @!P6 STG.E desc[UR12][R2.64+0xc], R26 ;  /* 0x00000c1a0200e986 */ /* 0x0003e4000c10190c */
.L_x_51:
[----:B------:R-:W-:Y:S05]  /*52b0*/  BSYNC.RECONVERGENT B0 ;  /* 0x0000000000007941 */ /* 0x000fea0003800200 */
.L_x_50:
[----:B------:R-:W-:Y:S04]  /*52c0*/  BSSY.RECONVERGENT B0, `(.L_x_52) ;  /* 0x0000014000007945 */ /* 0x000fe80003800200 */
[----:B------:R-:W-:Y:S05]  /*52d0*/  @P1 BRA `(.L_x_53) ;  /* 0x0000000000481947 */ /* 0x000fea0003800000 */
[----:B------:R-:W2:Y:S01]  /*52e0*/  LDCU.64 UR4, c[0x0][0x390] ;  /* 0x00007200ff0477ac */ /* 0x000ea20008000a00 */
[----:B01----:R-:W-:Y:S02]  /*52f0*/  IADD3 R2, PT, PT, R22, 0x1, RZ ;  /* 0x0000000116027810 */ /* 0x003fe40007ffe0ff */
[----:B------:R-:W-:Y:S02]  /*5300*/  SHF.R.S32.HI R5, RZ, 0x1f, R22 ;  /* 0x0000001fff057819 */ /* 0x000fe40000011416 */
[----:B------:R-:W-:Y:S02]  /*5310*/  MOV R4, R22 ;  /* 0x0000001600047202 */ /* 0x000fe40000000f00 */
[----:B------:R-:W-:Y:S02]  /*5320*/  ISETP.GE.AND P3, PT, R2, UR6, PT ;  /* 0x0000000602007c0c */ /* 0x000fe4000bf66270 */
[----:B------:R-:W-:Y:S01]  /*5330*/  IADD3 R2, PT, PT, R22, 0x2, RZ ;  /* 0x0000000216027810 */ /* 0x000fe20007ffe0ff */
[----:B------:R-:W-:Y:S01]  /*5340*/  IMAD.WIDE.U32 R4, R6, UR6, R4 ;  /* 0x0000000606047c25 */ /* 0x000fe2000f8e0004 */
[----:B------:R-:W-:-:S02]  /*5350*/  IADD3 R3, PT, PT, R22, 0x3, RZ ;  /* 0x0000000316037810 */ /* 0x000fc40007ffe0ff */
[----:B------:R-:W-:Y:S02]  /*5360*/  ISETP.GE.AND P4, PT, R2, UR6, PT ;  /* 0x0000000602007c0c */ /* 0x000fe4000bf86270 */
[----:B------:R-:W-:Y:S02]  /*5370*/  ISETP.GE.AND P1, PT, R22, UR6, PT ;  /* 0x0000000616007c0c */ /* 0x000fe4000bf26270 */
[----:B------:R-:W-:Y:S01]  /*5380*/  ISETP.GE.AND P5, PT, R3, UR6, PT ;  /* 0x0000000603007c0c */ /* 0x000fe2000bfa6270 */
[----:B------:R-:W-:Y:S01]  /*5390*/  IMAD R3, R6, UR7, R5 ;  /* 0x0000000706037c24 */ /* 0x000fe2000f8e0205 */
[----:B--2---:R-:W-:-:S04]  /*53a0*/  LEA R2, P0, R4, UR4, 0x2 ;  /* 0x0000000404027c11 */ /* 0x004fc8000f8010ff */
[----:B------:R-:W-:-:S05]  /*53b0*/  LEA.HI.X R3, R4, UR5, R3, 0x2, P0 ;  /* 0x0000000504037c11 */ /* 0x000fca00080f1403 */
[----:B------:R2:W-:Y:S04]  /*53c0*/  @!P1 STG.E desc[UR12][R2.64], R27 ;  /* 0x0000001b02009986 */ /* 0x0005e8000c10190c */
[----:B------:R2:W-:Y:S04]  /*53d0*/  @!P3 STG.E desc[UR12][R2.64+0x4], R28 ;  /* 0x0000041c0200b986 */ /* 0x0005e8000c10190c */
[----:B------:R2:W-:Y:S04]  /*53e0*/  @!P4 STG.E desc[UR12][R2.64+0x8], R29 ;  /* 0x0000081d0200c986 */ /* 0x0005e8000c10190c */
[----:B------:R2:W-:Y:S02]  /*53f0*/  @!P5 STG.E desc[UR12][R2.64+0xc], R30 ;  /* 0x00000c1e0200d986 */ /* 0x0005e4000c10190c */
.L_x_53:
[----:B------:R-:W-:Y:S05]  /*5400*/  BSYNC.RECONVERGENT B0 ;  /* 0x0000000000007941 */ /* 0x000fea0003800200 */
.L_x_52:
[----:B------:R-:W-:Y:S05]  /*5410*/  @P2 EXIT ;  /* 0x000000000000294d */ /* 0x000fea0003800000 */
[----:B------:R-:W3:Y:S01]  /*5420*/  LDCU.64 UR4, c[0x0][0x390] ;  /* 0x00007200ff0477ac */ /* 0x000ee20008000a00 */
[--C-:B------:R-:W-:Y:S02]  /*5430*/  SHF.R.S32.HI R23, RZ, 0x1f, R22.reuse ;  /* 0x0000001fff177819 */ /* 0x100fe40000011416 */
[C---:B012---:R-:W-:Y:S02]  /*5440*/  IADD3 R3, PT, PT, R22.reuse, 0x2, RZ ;  /* 0x0000000216037810 */ /* 0x047fe40007ffe0ff */
[----:B------:R-:W-:Y:S01]  /*5450*/  IADD3 R2, PT, PT, R22, 0x1, RZ ;  /* 0x0000000116027810 */ /* 0x000fe20007ffe0ff */
[----:B------:R-:W-:Y:S01]  /*5460*/  IMAD.WIDE.U32 R4, R0, UR6, R22 ;  /* 0x0000000600047c25 */ /* 0x000fe2000f8e0016 */
[----:B------:R-:W-:Y:S02]  /*5470*/  ISETP.GE.AND P3, PT, R3, UR6, PT ;  /* 0x0000000603007c0c */ /* 0x000fe4000bf66270 */
[----:B------:R-:W-:Y:S01]  /*5480*/  ISETP.GE.AND P2, PT, R2, UR6, PT ;  /* 0x0000000602007c0c */ /* 0x000fe2000bf46270 */
[----:B------:R-:W-:Y:S01]  /*5490*/  IMAD R3, R0, UR7, R5 ;  /* 0x0000000700037c24 */ /* 0x000fe2000f8e0205 */
[----:B------:R-:W-:-:S02]  /*54a0*/  ISETP.GE.AND P1, PT, R22, UR6, PT ;  /* 0x0000000616007c0c */ /* 0x000fc4000bf26270 */
[----:B------:R-:W-:Y:S02]  /*54b0*/  IADD3 R22, PT, PT, R22, 0x3, RZ ;  /* 0x0000000316167810 */ /* 0x000fe40007ffe0ff */
[----:B---3--:R-:W-:-:S04]  /*54c0*/  LEA R2, P0, R4, UR4, 0x2 ;  /* 0x0000000404027c11 */ /* 0x008fc8000f8010ff */
[----:B------:R-:W-:Y:S02]  /*54d0*/  LEA.HI.X R3, R4, UR5, R3, 0x2, P0 ;  /* 0x0000000504037c11 */ /* 0x000fe400080f1403 */
[----:B------:R-:W-:-:S03]  /*54e0*/  ISETP.GE.AND P0, PT, R22, UR6, PT ;  /* 0x0000000616007c0c */ /* 0x000fc6000bf06270 */
[----:B------:R0:W-:Y:S04]  /*54f0*/  @!P1 STG.E desc[UR12][R2.64], R31 ;  /* 0x0000001f02009986 */ /* 0x0001e8000c10190c */
[----:B------:R0:W-:Y:S04]  /*5500*/  @!P2 STG.E desc[UR12][R2.64+0x4], R32 ;  /* 0x000004200200a986 */ /* 0x0001e8000c10190c */
[----:B------:R0:W-:Y:S02]  /*5510*/  @!P3 STG.E desc[UR12][R2.64+0x8], R34 ;  /* 0x000008220200b986 */ /* 0x0001e4000c10190c */
[----:B------:R-:W-:Y:S05]  /*5520*/  @P0 EXIT ;  /* 0x000000000000094d */ /* 0x000fea0003800000 */
[----:B------:R-:W-:Y:S01]  /*5530*/  STG.E desc[UR12][R2.64+0xc], R38 ;  /* 0x00000c2602007986 */ /* 0x000fe2000c10190c */
[----:B------:R-:W-:Y:S05]  /*5540*/  EXIT ;  /* 0x000000000000794d */ /* 0x000fea0003800000 */
.L_x_54:
[----:B------:R-:W-:-:S00]  /*5550*/  BRA `(.L_x_54) ;  /* 0xfffffffc00fc7947 */ /* 0x000fc0000383ffff */
[----:B------:R-:W-:-:S00]  /*5560*/  NOP ;  /* 0x0000000000007918 */ /* 0x000fc00000000000 */
        /* <DEDUP_REMOVED lines=9> */
.L_x_55:


//--------------------- .nv.shared._Z22matmul_regblock_kernelPKfS0_Pfiii --------------------------
	.section	.nv.shared._Z22matmul_regblock_kernelPKfS0_Pfiii,"aw",@nobits
	.sectionflags	@""
	.align	4
.nv.shared._Z22matmul_regblock_kernelPKfS0_Pfiii:
	.zero		9216


//--------------------- .nv.shared.reserved.0     --------------------------
	.section	.nv.shared.reserved.0,"aw",@nobits
	.weak		__nv_reservedSMEM_offset_0_alias
	.size		__nv_reservedSMEM_offset_0_alias, 0, 64
	.other		__nv_reservedSMEM_offset_0_alias,@"STO_CUDA_RESERVED_SHARED STV_DEFAULT"
__nv_reservedSMEM_offset_0_alias:
	.zero		0
	.zero		64


//--------------------- .nv.constant0._Z22matmul_regblock_kernelPKfS0_Pfiii --------------------------
	.section	.nv.constant0._Z22matmul_regblock_kernelPKfS0_Pfiii,"a",@progbits
	.sectionflags	@""
	.align	4
.nv.constant0._Z22matmul_regblock_kernelPKfS0_Pfiii:
	.zero		932


//--------------------- SYMBOLS --------------------------

	.type		.nv.reservedSmem.offset0,@object
	.size		.nv.reservedSmem.offset0,0x4
	.type		.nv.reservedSmem.cap,@object
	.size		.nv.reservedSmem.cap,0x4
